// auto-generated by cutlass_sweep.fmha — config: {"arch": "sm_90", "direction": "fwd", "dtype": "e4m3", "head_dim": 160, "mask": "causal", "schedule": "cooperative", "tile_kv": 64, "tile_q": 128}
#include "cutlass/cutlass.h"
#include "cute/tensor.hpp"
#include "cutlass/device_kernel.h"
#include "cutlass/kernel_hardware_info.h"
#include "88_hopper_fmha/collective/fmha_fusion.hpp"
#include "88_hopper_fmha/kernel/fmha_kernel_builder.hpp"

using namespace cute;
using Element = cutlass::float_e4m3_t;
using TileShape = Shape<_128, _64, _160>;
using StrideQ = cute::tuple<int, _1, cute::tuple<int, int>>;
using StrideK = cute::tuple<int, _1, cute::tuple<int, int>>;
using StrideV = cute::tuple<cute::_1, int, cute::tuple<int, int>>;

using Kernel = typename cutlass::fmha::kernel::FmhaBuilder<
    Element, float, float,
    TileShape, StrideQ, StrideK, StrideV,
    cutlass::fmha::collective::CausalFusion,
    cutlass::gemm::KernelTmaWarpSpecializedCooperative
  >::Kernel;

auto* _anchor = &cutlass::device_kernel<Kernel>;


// ===== COMPILED SASS (sm_90a) =====

	.target	sm_90a

	.elftype	@"ET_EXEC"


//--------------------- .note.nv.tkinfo           --------------------------
	.section	.note.nv.tkinfo,"",@"SHT_NOTE"
	.sectionflags	@"SHF_NOTE_NV_TKINFO"
	.tkinfo
        /*0018*/ 	.word	0x00000002
        /*0030*/ 	.string	""
        /*0030*/ 	.string	"ptxas"
        /*0030*/ 	.string	"Cuda compilation tools, release 13.0, V13.0.88"
        /*0030*/ 	.string	"Build cuda_13.0.r13.0/compiler.36424714_0"
        /*0030*/ 	.string	"-arch sm_90a -m 64 "



//--------------------- .note.nv.cuinfo           --------------------------
	.section	.note.nv.cuinfo,"",@"SHT_NOTE"
	.sectionflags	@"SHF_NOTE_NV_CUINFO"
        /*0018*/ 	.short	0x0002
        /*001a*/ 	.short	0x005a
        /*001c*/ 	.short	0x0082
	.zero		2


//--------------------- .nv.info                  --------------------------
	.section	.nv.info,"",@"SHT_CUDA_INFO"
	.align	4


	//----- nvinfo : EIATTR_REGCOUNT
	.align		4
        /*0000*/ 	.byte	0x04, 0x2f
        /*0002*/ 	.short	(.L_16 - .L_15)
	.align		4
.L_15:
        /*0004*/ 	.word	index@(_ZN7cutlass13device_kernelINS_4fmha6kernel28FmhaKernelTmaWarpSpecializedINS1_10collective30FmhaMainloopTmaWarpSpecializedINS_12float_e4m3_tEffN4cute5tupleIJNS7_1CILi128EEENS9_ILi64EEENS9_ILi160EEEEEENS8_IJiNS9_ILi1EEENS8_IJiiEEEEEESG_NS8_IJSE_iSF_EEENS4_12CausalFusionEJEEENS4_15FmhaFwdEpilogueIS6_fNS8_IJSB_SC_SB_EEEEENS2_23IndividualTileSchedulerEJEEEEEvNT_6ParamsE)
        /*0008*/ 	.word	0x000000a8


	//----- nvinfo : EIATTR_FRAME_SIZE
	.align		4
.L_16:
        /*000c*/ 	.byte	0x04, 0x11
        /*000e*/ 	.short	(.L_18 - .L_17)
	.align		4
.L_17:
        /*0010*/ 	.word	index@($__internal_0_$__cuda_sm20_rcp_rn_f32_slowpath)
        /*0014*/ 	.word	0x00000000


	//----- nvinfo : EIATTR_FRAME_SIZE
	.align		4
.L_18:
        /*0018*/ 	.byte	0x04, 0x11
        /*001a*/ 	.short	(.L_20 - .L_19)
	.align		4
.L_19:
        /*001c*/ 	.word	index@(_ZN7cutlass13device_kernelINS_4fmha6kernel28FmhaKernelTmaWarpSpecializedINS1_10collective30FmhaMainloopTmaWarpSpecializedINS_12float_e4m3_tEffN4cute5tupleIJNS7_1CILi128EEENS9_ILi64EEENS9_ILi160EEEEEENS8_IJiNS9_ILi1EEENS8_IJiiEEEEEESG_NS8_IJSE_iSF_EEENS4_12CausalFusionEJEEENS4_15FmhaFwdEpilogueIS6_fNS8_IJSB_SC_SB_EEEEENS2_23IndividualTileSchedulerEJEEEEEvNT_6ParamsE)
        /*0020*/ 	.word	0x00000000


	//----- nvinfo : EIATTR_MIN_STACK_SIZE
	.align		4
.L_20:
        /*0024*/ 	.byte	0x04, 0x12
        /*0026*/ 	.short	(.L_22 - .L_21)
	.align		4
.L_21:
        /*0028*/ 	.word	index@(_ZN7cutlass13device_kernelINS_4fmha6kernel28FmhaKernelTmaWarpSpecializedINS1_10collective30FmhaMainloopTmaWarpSpecializedINS_12float_e4m3_tEffN4cute5tupleIJNS7_1CILi128EEENS9_ILi64EEENS9_ILi160EEEEEENS8_IJiNS9_ILi1EEENS8_IJiiEEEEEESG_NS8_IJSE_iSF_EEENS4_12CausalFusionEJEEENS4_15FmhaFwdEpilogueIS6_fNS8_IJSB_SC_SB_EEEEENS2_23IndividualTileSchedulerEJEEEEEvNT_6ParamsE)
        /*002c*/ 	.word	0x00000000
.L_22:


//--------------------- .nv.compat                --------------------------
	.section	.nv.compat,"",@"SHT_CUDA_COMPAT_INFO"
	.align	4
        /*0000*/ 	.byte	0x02, 0x09, 0x01, 0x00, 0x02, 0x02, 0x04, 0x00, 0x02, 0x05, 0x05, 0x00, 0x03, 0x07, 0x01, 0x01
        /*0010*/ 	.byte	0x02, 0x03, 0x01, 0x00, 0x02, 0x06, 0x01, 0x00, 0x04, 0x0b, 0x08, 0x00, 0x00, 0x00, 0x00, 0x00
        /*0020*/ 	.byte	0x00, 0x00, 0x00, 0x00


//--------------------- .nv.info._ZN7cutlass13device_kernelINS_4fmha6kernel28FmhaKernelTmaWarpSpecializedINS1_10collective30FmhaMainloopTmaWarpSpecializedINS_12float_e4m3_tEffN4cute5tupleIJNS7_1CILi128EEENS9_ILi64EEENS9_ILi160EEEEEENS8_IJiNS9_ILi1EEENS8_IJiiEEEEEESG_NS8_IJSE_iSF_EEENS4_12CausalFusionEJEEENS4_15FmhaFwdEpilogueIS6_fNS8_IJSB_SC_SB_EEEEENS2_23IndividualTileSchedulerEJEEEEEvNT_6ParamsE --------------------------
	.section	.nv.info._ZN7cutlass13device_kernelINS_4fmha6kernel28FmhaKernelTmaWarpSpecializedINS1_10collective30FmhaMainloopTmaWarpSpecializedINS_12float_e4m3_tEffN4cute5tupleIJNS7_1CILi128EEENS9_ILi64EEENS9_ILi160EEEEEENS8_IJiNS9_ILi1EEENS8_IJiiEEEEEESG_NS8_IJSE_iSF_EEENS4_12CausalFusionEJEEENS4_15FmhaFwdEpilogueIS6_fNS8_IJSB_SC_SB_EEEEENS2_23IndividualTileSchedulerEJEEEEEvNT_6ParamsE,"",@"SHT_CUDA_INFO"
	.sectionflags	@""
	.align	4


	//----- nvinfo : EIATTR_CUDA_API_VERSION
	.align		4
        /*0000*/ 	.byte	0x04, 0x37
        /*0002*/ 	.short	(.L_24 - .L_23)
.L_23:
        /*0004*/ 	.word	0x00000082


	//----- nvinfo : EIATTR_KPARAM_INFO
	.align		4
.L_24:
        /*0008*/ 	.byte	0x04, 0x17
        /*000a*/ 	.short	(.L_26 - .L_25)
.L_25:
        /*000c*/ 	.word	0x00000000
        /*0010*/ 	.short	0x0000
        /*0012*/ 	.short	0x0070
        /*0014*/ 	.byte	0x00, 0xf0, 0x01, 0x20


	//----- nvinfo : EIATTR_SPARSE_MMA_MASK
	.align		4
.L_26:
        /*0018*/ 	.byte	0x03, 0x50
        /*001a*/ 	.short	0x0000


	//----- nvinfo : EIATTR_MAXREG_COUNT
	.align		4
        /*001c*/ 	.byte	0x03, 0x1b
        /*001e*/ 	.short	0x00a8


	//----- nvinfo : EIATTR_NUM_BARRIERS
	.align		4
        /*0020*/ 	.byte	0x02, 0x4c
        /*0022*/ 	.byte	0x02
	.zero		1


	//----- nvinfo : EIATTR_EXTERNS
	.align		4
        /*0024*/ 	.byte	0x04, 0x0f
        /*0026*/ 	.short	(.L_28 - .L_27)


	//   ....[0]....
	.align		4
.L_27:
        /*0028*/ 	.word	index@(__assertfail)


	//----- nvinfo : EIATTR_MERCURY_ISA_VERSION
	.align		4
.L_28:
        /*002c*/ 	.byte	0x03, 0x5f
        /*002e*/ 	.short	0x0101


	//----- nvinfo : EIATTR_INT_WARP_WIDE_INSTR_OFFSETS
	.align		4
        /*0030*/ 	.byte	0x04, 0x31
        /*0032*/ 	.short	(.L_30 - .L_29)


	//   ....[0]....
.L_29:
        /*0034*/ 	.word	0x000006f0


	//   ....[1]....
        /*0038*/ 	.word	0x00000700


	//   ....[2]....
        /*003c*/ 	.word	0x00000710


	//   ....[3]....
        /*0040*/ 	.word	0x00000720


	//   ....[4]....
        /*0044*/ 	.word	0x00000790


	//----- nvinfo : EIATTR_COOP_GROUP_MASK_REGIDS
	.align		4
.L_30:
        /*0048*/ 	.byte	0x04, 0x29
        /*004a*/ 	.short	(.L_32 - .L_31)


	//   ....[0]....
.L_31:
        /*004c*/ 	.word	0xffffffff


	//   ....[1]....
        /*0050*/ 	.word	0xffffffff


	//   ....[2]....
        /*0054*/ 	.word	0xffffffff


	//   ....[3]....
        /*0058*/ 	.word	0xffffffff


	//   ....[4]....
        /*005c*/ 	.word	0xffffffff


	//   ....[5]....
        /*0060*/ 	.word	0xffffffff


	//   ....[6]....
        /*0064*/ 	.word	0xffffffff


	//   ....[7]....
        /*0068*/ 	.word	0xffffffff


	//   ....[8]....
        /*006c*/ 	.word	0xffffffff


	//   ....[9]....
        /*0070*/ 	.word	0xffffffff


	//   ....[10]....
        /*0074*/ 	.word	0xffffffff


	//   ....[11]....
        /*0078*/ 	.word	0xffffffff


	//   ....[12]....
        /*007c*/ 	.word	0xffffffff


	//   ....[13]....
        /*0080*/ 	.word	0xffffffff


	//   ....[14]....
        /*0084*/ 	.word	0xffffffff


	//   ....[15]....
        /*0088*/ 	.word	0xffffffff


	//   ....[16]....
        /*008c*/ 	.word	0xffffffff


	//   ....[17]....
        /*0090*/ 	.word	0xffffffff


	//   ....[18]....
        /*0094*/ 	.word	0xffffffff


	//   ....[19]....
        /*0098*/ 	.word	0xffffffff


	//   ....[20]....
        /*009c*/ 	.word	0xffffffff


	//   ....[21]....
        /*00a0*/ 	.word	0xffffffff


	//   ....[22]....
        /*00a4*/ 	.word	0xffffffff


	//   ....[23]....
        /*00a8*/ 	.word	0xffffffff


	//   ....[24]....
        /*00ac*/ 	.word	0xffffffff


	//   ....[25]....
        /*00b0*/ 	.word	0xffffffff


	//   ....[26]....
        /*00b4*/ 	.word	0xffffffff


	//   ....[27]....
        /*00b8*/ 	.word	0xffffffff


	//   ....[28]....
        /*00bc*/ 	.word	0xffffffff


	//   ....[29]....
        /*00c0*/ 	.word	0xffffffff


	//   ....[30]....
        /*00c4*/ 	.word	0xffffffff


	//   ....[31]....
        /*00c8*/ 	.word	0xffffffff


	//   ....[32]....
        /*00cc*/ 	.word	0xffffffff


	//   ....[33]....
        /*00d0*/ 	.word	0xffffffff


	//   ....[34]....
        /*00d4*/ 	.word	0xffffffff


	//   ....[35]....
        /*00d8*/ 	.word	0xffffffff


	//   ....[36]....
        /*00dc*/ 	.word	0xffffffff


	//   ....[37]....
        /*00e0*/ 	.word	0xffffffff


	//   ....[38]....
        /*00e4*/ 	.word	0xffffffff


	//   ....[39]....
        /*00e8*/ 	.word	0xffffffff


	//   ....[40]....
        /*00ec*/ 	.word	0xffffffff


	//   ....[41]....
        /*00f0*/ 	.word	0xffffffff


	//   ....[42]....
        /*00f4*/ 	.word	0xffffffff


	//   ....[43]....
        /*00f8*/ 	.word	0xffffffff


	//   ....[44]....
        /*00fc*/ 	.word	0xffffffff


	//   ....[45]....
        /*0100*/ 	.word	0xffffffff


	//----- nvinfo : EIATTR_COOP_GROUP_INSTR_OFFSETS
	.align		4
.L_32:
        /*0104*/ 	.byte	0x04, 0x28
        /*0106*/ 	.short	(.L_34 - .L_33)


	//   ....[0]....
.L_33:
        /*0108*/ 	.word	0x00000050


	//   ....[1]....
        /*010c*/ 	.word	0x00000080


	//   ....[2]....
        /*0110*/ 	.word	0x000001b0


	//   ....[3]....
        /*0114*/ 	.word	0x00000370


	//   ....[4]....
        /*0118*/ 	.word	0x00000530


	//   ....[5]....
        /*011c*/ 	.word	0x00000690


	//   ....[6]....
        /*0120*/ 	.word	0x00001800


	//   ....[7]....
        /*0124*/ 	.word	0x00001840


	//   ....[8]....
        /*0128*/ 	.word	0x00001b60


	//   ....[9]....
        /*012c*/ 	.word	0x00001c50


	//   ....[10]....
        /*0130*/ 	.word	0x00002d00


	//   ....[11]....
        /*0134*/ 	.word	0x00002d20


	//   ....[12]....
        /*0138*/ 	.word	0x00002d30


	//   ....[13]....
        /*013c*/ 	.word	0x00002d50


	//   ....[14]....
        /*0140*/ 	.word	0x00002d70


	//   ....[15]....
        /*0144*/ 	.word	0x00002d80


	//   ....[16]....
        /*0148*/ 	.word	0x00002d90


	//   ....[17]....
        /*014c*/ 	.word	0x00002da0


	//   ....[18]....
        /*0150*/ 	.word	0x000036a0


	//   ....[19]....
        /*0154*/ 	.word	0x000036c0


	//   ....[20]....
        /*0158*/ 	.word	0x00003a40


	//   ....[21]....
        /*015c*/ 	.word	0x00003b40


	//   ....[22]....
        /*0160*/ 	.word	0x00004c50


	//   ....[23]....
        /*0164*/ 	.word	0x00004c90


	//   ....[24]....
        /*0168*/ 	.word	0x00004cd0


	//   ....[25]....
        /*016c*/ 	.word	0x00004d10


	//   ....[26]....
        /*0170*/ 	.word	0x00004d50


	//   ....[27]....
        /*0174*/ 	.word	0x00004d90


	//   ....[28]....
        /*0178*/ 	.word	0x00004dd0


	//   ....[29]....
        /*017c*/ 	.word	0x00004e10


	//   ....[30]....
        /*0180*/ 	.word	0x00005eb0


	//   ....[31]....
        /*0184*/ 	.word	0x00005fb0


	//   ....[32]....
        /*0188*/ 	.word	0x000064a0


	//   ....[33]....
        /*018c*/ 	.word	0x000065a0


	//   ....[34]....
        /*0190*/ 	.word	0x00007830


	//   ....[35]....
        /*0194*/ 	.word	0x00007870


	//   ....[36]....
        /*0198*/ 	.word	0x000078b0


	//   ....[37]....
        /*019c*/ 	.word	0x000078f0


	//   ....[38]....
        /*01a0*/ 	.word	0x00007930


	//   ....[39]....
        /*01a4*/ 	.word	0x00007970


	//   ....[40]....
        /*01a8*/ 	.word	0x000079b0


	//   ....[41]....
        /*01ac*/ 	.word	0x000079f0


	//   ....[42]....
        /*01b0*/ 	.word	0x00008140


	//   ....[43]....
        /*01b4*/ 	.word	0x00008180


	//   ....[44]....
        /*01b8*/ 	.word	0x000081b0


	//   ....[45]....
        /*01bc*/ 	.word	0x000081d0


	//----- nvinfo : EIATTR_REG_RECONFIG
	.align		4
.L_34:
        /*01c0*/ 	.byte	0x01, 0x54
	.zero		2


	//----- nvinfo : EIATTR_SYSCALL_OFFSETS
	.align		4
        /*01c4*/ 	.byte	0x04, 0x46
        /*01c6*/ 	.short	(.L_36 - .L_35)


	//   ....[0]....
.L_35:
        /*01c8*/ 	.word	0x00008ea0


	//   ....[1]....
        /*01cc*/ 	.word	0x00009000


	//----- nvinfo : EIATTR_MBARRIER_INSTR_OFFSETS
	.align		4
.L_36:
        /*01d0*/ 	.byte	0x04, 0x39
        /*01d2*/ 	.short	(.L_38 - .L_37)


	//   ....[0]....
.L_37:
        /*01d4*/ 	.word	0x00000320
        /*01d8*/ 	.word	0x000000ff
        /*01dc*/ 	.word	0x00011850
        /*01e0*/ 	.short	0x0100
        /*01e2*/ 	.byte	0x06
	.zero		1


	//   ....[1]....
        /*01e4*/ 	.word	0x00000330
        /*01e8*/ 	.word	0x000000ff
        /*01ec*/ 	.word	0x00011860
        /*01f0*/ 	.short	0x0100
        /*01f2*/ 	.byte	0x06
	.zero		1


	//   ....[2]....
        /*01f4*/ 	.word	0x00000340
        /*01f8*/ 	.word	0x000000ff
        /*01fc*/ 	.word	0x00011858
        /*0200*/ 	.short	0x0100
        /*0202*/ 	.byte	0x06
	.zero		1


	//   ....[3]....
        /*0204*/ 	.word	0x00000350
        /*0208*/ 	.word	0x000000ff
        /*020c*/ 	.word	0x00011868
        /*0210*/ 	.short	0x0100
        /*0212*/ 	.byte	0x06
	.zero		1


	//   ....[4]....
        /*0214*/ 	.word	0x00000480
        /*0218*/ 	.word	0x000000ff
        /*021c*/ 	.word	0x00011800
        /*0220*/ 	.short	0x0100
        /*0222*/ 	.byte	0x06
	.zero		1


	//   ....[5]....
        /*0224*/ 	.word	0x00000490
        /*0228*/ 	.word	0x000000ff
        /*022c*/ 	.word	0x00011828
        /*0230*/ 	.short	0x0100
        /*0232*/ 	.byte	0x06
	.zero		1


	//   ....[6]....
        /*0234*/ 	.word	0x000004a0
        /*0238*/ 	.word	0x000000ff
        /*023c*/ 	.word	0x00011808
        /*0240*/ 	.short	0x0100
        /*0242*/ 	.byte	0x06
	.zero		1


	//   ....[7]....
        /*0244*/ 	.word	0x000004b0
        /*0248*/ 	.word	0x000000ff
        /*024c*/ 	.word	0x00011830
        /*0250*/ 	.short	0x0100
        /*0252*/ 	.byte	0x06
	.zero		1


	//   ....[8]....
        /*0254*/ 	.word	0x000004c0
        /*0258*/ 	.word	0x000000ff
        /*025c*/ 	.word	0x00011810
        /*0260*/ 	.short	0x0100
        /*0262*/ 	.byte	0x06
	.zero		1


	//   ....[9]....
        /*0264*/ 	.word	0x000004d0
        /*0268*/ 	.word	0x000000ff
        /*026c*/ 	.word	0x00011838
        /*0270*/ 	.short	0x0100
        /*0272*/ 	.byte	0x06
	.zero		1


	//   ....[10]....
        /*0274*/ 	.word	0x000004e0
        /*0278*/ 	.word	0x000000ff
        /*027c*/ 	.word	0x00011818
        /*0280*/ 	.short	0x0100
        /*0282*/ 	.byte	0x06
	.zero		1


	//   ....[11]....
        /*0284*/ 	.word	0x000004f0
        /*0288*/ 	.word	0x000000ff
        /*028c*/ 	.word	0x00011840
        /*0290*/ 	.short	0x0100
        /*0292*/ 	.byte	0x06
	.zero		1


	//   ....[12]....
        /*0294*/ 	.word	0x00000500
        /*0298*/ 	.word	0x000000ff
        /*029c*/ 	.word	0x00011820
        /*02a0*/ 	.short	0x0100
        /*02a2*/ 	.byte	0x06
	.zero		1


	//   ....[13]....
        /*02a4*/ 	.word	0x00000510
        /*02a8*/ 	.word	0x000000ff
        /*02ac*/ 	.word	0x00011848
        /*02b0*/ 	.short	0x0100
        /*02b2*/ 	.byte	0x06
	.zero		1


	//   ....[14]....
        /*02b4*/ 	.word	0x00000640
        /*02b8*/ 	.word	0x000000ff
        /*02bc*/ 	.word	0x00011870
        /*02c0*/ 	.short	0x0100
        /*02c2*/ 	.byte	0x06
	.zero		1


	//   ....[15]....
        /*02c4*/ 	.word	0x00000650
        /*02c8*/ 	.word	0x000000ff
        /*02cc*/ 	.word	0x00011880
        /*02d0*/ 	.short	0x0100
        /*02d2*/ 	.byte	0x06
	.zero		1


	//   ....[16]....
        /*02d4*/ 	.word	0x00000660
        /*02d8*/ 	.word	0x000000ff
        /*02dc*/ 	.word	0x00011878
        /*02e0*/ 	.short	0x0100
        /*02e2*/ 	.byte	0x06
	.zero		1


	//   ....[17]....
        /*02e4*/ 	.word	0x00000670
        /*02e8*/ 	.word	0x000000ff
        /*02ec*/ 	.word	0x00011888
        /*02f0*/ 	.short	0x0100
        /*02f2*/ 	.byte	0x06
	.zero		1


	//   ....[18]....
        /*02f4*/ 	.word	0x000007b0
        /*02f8*/ 	.word	0x000000ff
        /*02fc*/ 	.word	0x00011890
        /*0300*/ 	.short	0x0100
        /*0302*/ 	.byte	0x06
	.zero		1


	//   ....[19]....
        /*0304*/ 	.word	0x000007c0
        /*0308*/ 	.word	0x000000ff
        /*030c*/ 	.word	0x00011898
        /*0310*/ 	.short	0x0100
        /*0312*/ 	.byte	0x06
	.zero		1


	//   ....[20]....
        /*0314*/ 	.word	0x000007d0
        /*0318*/ 	.word	0x000000ff
        /*031c*/ 	.word	0x000118a0
        /*0320*/ 	.short	0x0100
        /*0322*/ 	.byte	0x06
	.zero		1


	//   ....[21]....
        /*0324*/ 	.word	0x000007e0
        /*0328*/ 	.word	0x000000ff
        /*032c*/ 	.word	0x000118a8
        /*0330*/ 	.short	0x0100
        /*0332*/ 	.byte	0x06
	.zero		1


	//   ....[22]....
        /*0334*/ 	.word	0x000008e0
        /*0338*/ 	.word	0x000000ff
        /*033c*/ 	.word	0x000118c0
        /*0340*/ 	.short	0x0100
        /*0342*/ 	.byte	0x06
	.zero		1


	//   ....[23]....
        /*0344*/ 	.word	0x000008f0
        /*0348*/ 	.word	0x000000ff
        /*034c*/ 	.word	0x000118e0
        /*0350*/ 	.short	0x0100
        /*0352*/ 	.byte	0x06
	.zero		1


	//   ....[24]....
        /*0354*/ 	.word	0x00000900
        /*0358*/ 	.word	0x000000ff
        /*035c*/ 	.word	0x000118c8
        /*0360*/ 	.short	0x0100
        /*0362*/ 	.byte	0x06
	.zero		1


	//   ....[25]....
        /*0364*/ 	.word	0x00000910
        /*0368*/ 	.word	0x000000ff
        /*036c*/ 	.word	0x000118e8
        /*0370*/ 	.short	0x0100
        /*0372*/ 	.byte	0x06
	.zero		1


	//   ....[26]....
        /*0374*/ 	.word	0x00000920
        /*0378*/ 	.word	0x000000ff
        /*037c*/ 	.word	0x000118d0
        /*0380*/ 	.short	0x0100
        /*0382*/ 	.byte	0x06
	.zero		1


	//   ....[27]....
        /*0384*/ 	.word	0x00000930
        /*0388*/ 	.word	0x000000ff
        /*038c*/ 	.word	0x000118f0
        /*0390*/ 	.short	0x0100
        /*0392*/ 	.byte	0x06
	.zero		1


	//   ....[28]....
        /*0394*/ 	.word	0x00000940
        /*0398*/ 	.word	0x000000ff
        /*039c*/ 	.word	0x000118d8
        /*03a0*/ 	.short	0x0100
        /*03a2*/ 	.byte	0x06
	.zero		1


	//   ....[29]....
        /*03a4*/ 	.word	0x00000950
        /*03a8*/ 	.word	0x000000ff
        /*03ac*/ 	.word	0x000118f8
        /*03b0*/ 	.short	0x0100
        /*03b2*/ 	.byte	0x06
	.zero		1


	//   ....[30]....
        /*03b4*/ 	.word	0x00000e80
        /*03b8*/ 	.word	0x000000ff
        /*03bc*/ 	.word	0x00011850
        /*03c0*/ 	.short	0x010a
        /*03c2*/ 	.byte	0x08
	.zero		1


	//   ....[31]....
        /*03c4*/ 	.word	0x00000f80
        /*03c8*/ 	.word	0x000000ff
        /*03cc*/ 	.word	0x00011800
        /*03d0*/ 	.short	0x010a
        /*03d2*/ 	.byte	0x24
	.zero		1


	//   ....[32]....
        /*03d4*/ 	.word	0x00000fd0
        /*03d8*/ 	.word	0x000000ff
        /*03dc*/ 	.word	0xfffffff8
        /*03e0*/ 	.short	0x010a
        /*03e2*/ 	.byte	0x1c
	.zero		1


	//   ....[33]....
        /*03e4*/ 	.word	0x000013d0
        /*03e8*/ 	.word	0x00000011
        /*03ec*/ 	.word	0x00000000
        /*03f0*/ 	.short	0x0101
        /*03f2*/ 	.byte	0x1d
	.zero		1


	//   ....[34]....
        /*03f4*/ 	.word	0x00002e60
        /*03f8*/ 	.word	0x000000ff
        /*03fc*/ 	.word	0x00011808
        /*0400*/ 	.short	0x010a
        /*0402*/ 	.byte	0x24
	.zero		1


	//   ....[35]....
        /*0404*/ 	.word	0x00003210
        /*0408*/ 	.word	0x000000ff
        /*040c*/ 	.word	0x00000000
        /*0410*/ 	.short	0x0101
        /*0412*/ 	.byte	0x06
	.zero		1


	//   ....[36]....
        /*0414*/ 	.word	0x00003370
        /*0418*/ 	.word	0x000000ff
        /*041c*/ 	.word	0x00011800
        /*0420*/ 	.short	0x010a
        /*0422*/ 	.byte	0x07
	.zero		1


	//   ....[37]....
        /*0424*/ 	.word	0x00004c80
        /*0428*/ 	.word	0x000000ff
        /*042c*/ 	.word	0x00011800
        /*0430*/ 	.short	0x010a
        /*0432*/ 	.byte	0x07
	.zero		1


	//   ....[38]....
        /*0434*/ 	.word	0x00005270
        /*0438*/ 	.word	0x000000ff
        /*043c*/ 	.word	0x00011800
        /*0440*/ 	.short	0x010a
        /*0442*/ 	.byte	0x07
	.zero		1


	//   ....[39]....
        /*0444*/ 	.word	0x00005600
        /*0448*/ 	.word	0x000000ff
        /*044c*/ 	.word	0x00000000
        /*0450*/ 	.short	0x0101
        /*0452*/ 	.byte	0x07
	.zero		1


	//   ....[40]....
        /*0454*/ 	.word	0x000056b0
        /*0458*/ 	.word	0x000000ff
        /*045c*/ 	.word	0x00000000
        /*0460*/ 	.short	0x0101
        /*0462*/ 	.byte	0x05
	.zero		1


	//   ....[41]....
        /*0464*/ 	.word	0x00005860
        /*0468*/ 	.word	0x000000ff
        /*046c*/ 	.word	0x00011800
        /*0470*/ 	.short	0x010a
        /*0472*/ 	.byte	0x07
	.zero		1


	//   ....[42]....
        /*0474*/ 	.word	0x00007820
        /*0478*/ 	.word	0x000000ff
        /*047c*/ 	.word	0x00011800
        /*0480*/ 	.short	0x010a
        /*0482*/ 	.byte	0x07
	.zero		1


	//   ....[43]....
        /*0484*/ 	.word	0x00007b70
        /*0488*/ 	.word	0x000000ff
        /*048c*/ 	.word	0x00011800
        /*0490*/ 	.short	0x010a
        /*0492*/ 	.byte	0x07
	.zero		1


	//   ....[44]....
        /*0494*/ 	.word	0x00007f80
        /*0498*/ 	.word	0x000000ff
        /*049c*/ 	.word	0x00000000
        /*04a0*/ 	.short	0x0101
        /*04a2*/ 	.byte	0x07
	.zero		1


	//   ....[45]....
        /*04a4*/ 	.word	0x00008030
        /*04a8*/ 	.word	0x000000ff
        /*04ac*/ 	.word	0x00000000
        /*04b0*/ 	.short	0x0101
        /*04b2*/ 	.byte	0x05
	.zero		1


	//   ....[46]....
        /*04b4*/ 	.word	0x00008850
        /*04b8*/ 	.word	0x000000ff
        /*04bc*/ 	.word	0x00000008
        /*04c0*/ 	.short	0x010a
        /*04c2*/ 	.byte	0x1c
	.zero		1


	//   ....[47]....
        /*04c4*/ 	.word	0x0000a320
        /*04c8*/ 	.word	0x00000000
        /*04cc*/ 	.word	0x00011890
        /*04d0*/ 	.short	0x0101
        /*04d2*/ 	.byte	0x24
	.zero		1


	//   ....[48]....
        /*04d4*/ 	.word	0x0000a4f0
        /*04d8*/ 	.word	0x00000004
        /*04dc*/ 	.word	0x00011860
        /*04e0*/ 	.short	0x010a
        /*04e2*/ 	.byte	0x3f
	.zero		1


	//   ....[49]....
        /*04e4*/ 	.word	0x0000a8e0
        /*04e8*/ 	.word	0x00000002
        /*04ec*/ 	.word	0x00011828
        /*04f0*/ 	.short	0x010a
        /*04f2*/ 	.byte	0x3f
	.zero		1


	//   ....[50]....
        /*04f4*/ 	.word	0x0000ace0
        /*04f8*/ 	.word	0x00000004
        /*04fc*/ 	.word	0x00011860
        /*0500*/ 	.short	0x010a
        /*0502*/ 	.byte	0x3f
	.zero		1


	//   ....[51]....
        /*0504*/ 	.word	0x0000b110
        /*0508*/ 	.word	0x00000003
        /*050c*/ 	.word	0x00011828
        /*0510*/ 	.short	0x010a
        /*0512*/ 	.byte	0x3f
	.zero		1


	//   ....[52]....
        /*0514*/ 	.word	0x0000b420
        /*0518*/ 	.word	0x00000007
        /*051c*/ 	.word	0x00011828
        /*0520*/ 	.short	0x010a
        /*0522*/ 	.byte	0x3f
	.zero		1


	//   ....[53]....
        /*0524*/ 	.word	0x0000b850
        /*0528*/ 	.word	0x00000004
        /*052c*/ 	.word	0x00011828
        /*0530*/ 	.short	0x010a
        /*0532*/ 	.byte	0x3f
	.zero		1


	//   ....[54]....
        /*0534*/ 	.word	0x0000bab0
        /*0538*/ 	.word	0x00000006
        /*053c*/ 	.word	0x00011850
        /*0540*/ 	.short	0x010a
        /*0542*/ 	.byte	0x3f
	.zero		1


	//   ....[55]....
        /*0544*/ 	.word	0x0000bb10
        /*0548*/ 	.word	0x00000003
        /*054c*/ 	.word	0x00011800
        /*0550*/ 	.short	0x010a
        /*0552*/ 	.byte	0x3f
	.zero		1


	//   ....[56]....
        /*0554*/ 	.word	0x0000bb70
        /*0558*/ 	.word	0x0000000a
        /*055c*/ 	.word	0xfffffff8
        /*0560*/ 	.short	0x010a
        /*0562*/ 	.byte	0x3f
	.zero		1


	//   ....[57]....
        /*0564*/ 	.word	0x0000bbd0
        /*0568*/ 	.word	0x0000000f
        /*056c*/ 	.word	0x00011808
        /*0570*/ 	.short	0x010a
        /*0572*/ 	.byte	0x3f
	.zero		1


	//   ....[58]....
        /*0574*/ 	.word	0x0000bc30
        /*0578*/ 	.word	0x00000005
        /*057c*/ 	.word	0x00011800
        /*0580*/ 	.short	0x010a
        /*0582*/ 	.byte	0x3f
	.zero		1


	//   ....[59]....
        /*0584*/ 	.word	0x0000bc90
        /*0588*/ 	.word	0x0000000f
        /*058c*/ 	.word	0x00011800
        /*0590*/ 	.short	0x010a
        /*0592*/ 	.byte	0x3f
	.zero		1


	//   ....[60]....
        /*0594*/ 	.word	0x0000bcf0
        /*0598*/ 	.word	0x00000005
        /*059c*/ 	.word	0x00011800
        /*05a0*/ 	.short	0x010a
        /*05a2*/ 	.byte	0x3f
	.zero		1


	//   ....[61]....
        /*05a4*/ 	.word	0x0000bd50
        /*05a8*/ 	.word	0x0000000f
        /*05ac*/ 	.word	0x00011800
        /*05b0*/ 	.short	0x010a
        /*05b2*/ 	.byte	0x3f
	.zero		1


	//   ....[62]....
        /*05b4*/ 	.word	0x0000bdb0
        /*05b8*/ 	.word	0x00000003
        /*05bc*/ 	.word	0x00000008
        /*05c0*/ 	.short	0x010a
        /*05c2*/ 	.byte	0x3f
	.zero		1


	//   ....[63]....
        /*05c4*/ 	.word	0x0000be00
        /*05c8*/ 	.word	0x00000004
        /*05cc*/ 	.word	0x00011860
        /*05d0*/ 	.short	0x010a
        /*05d2*/ 	.byte	0x3f
	.zero		1


	//   ....[64]....
        /*05d4*/ 	.word	0x0000be50
        /*05d8*/ 	.word	0x00000002
        /*05dc*/ 	.word	0x00011828
        /*05e0*/ 	.short	0x010a
        /*05e2*/ 	.byte	0x3f
	.zero		1


	//   ....[65]....
        /*05e4*/ 	.word	0x0000bea0
        /*05e8*/ 	.word	0x00000004
        /*05ec*/ 	.word	0x00011860
        /*05f0*/ 	.short	0x010a
        /*05f2*/ 	.byte	0x3f
	.zero		1


	//   ....[66]....
        /*05f4*/ 	.word	0x0000bef0
        /*05f8*/ 	.word	0x00000003
        /*05fc*/ 	.word	0x00011828
        /*0600*/ 	.short	0x010a
        /*0602*/ 	.byte	0x3f
	.zero		1


	//   ....[67]....
        /*0604*/ 	.word	0x0000bf40
        /*0608*/ 	.word	0x00000007
        /*060c*/ 	.word	0x00011828
        /*0610*/ 	.short	0x010a
        /*0612*/ 	.byte	0x3f
	.zero		1


	//   ....[68]....
        /*0614*/ 	.word	0x0000bf90
        /*0618*/ 	.word	0x00000004
        /*061c*/ 	.word	0x00011828
        /*0620*/ 	.short	0x010a
        /*0622*/ 	.byte	0x3f
	.zero		1


	//----- nvinfo : EIATTR_NUM_MBARRIERS
	.align		4
.L_38:
        /*0624*/ 	.byte	0x03, 0x38
        /*0626*/ 	.short	0x001e


	//----- nvinfo : EIATTR_EXIT_INSTR_OFFSETS
	.align		4
        /*0628*/ 	.byte	0x04, 0x1c
        /*062a*/ 	.short	(.L_40 - .L_39)


	//   ....[0]....
.L_39:
        /*062c*/ 	.word	0x000009f0


	//   ....[1]....
        /*0630*/ 	.word	0x0000a330


	//   ....[2]....
        /*0634*/ 	.word	0x0000a370


	//   ....[3]....
        /*0638*/ 	.word	0x0000b320


	//   ....[4]....
        /*063c*/ 	.word	0x0000ba90


	//----- nvinfo : EIATTR_MAX_THREADS
	.align		4
.L_40:
        /*0640*/ 	.byte	0x04, 0x05
        /*0642*/ 	.short	(.L_42 - .L_41)
.L_41:
        /*0644*/ 	.word	0x00000180
        /*0648*/ 	.word	0x00000001
        /*064c*/ 	.word	0x00000001


	//----- nvinfo : EIATTR_CRS_STACK_SIZE
	.align		4
.L_42:
        /*0650*/ 	.byte	0x04, 0x1e
        /*0652*/ 	.short	(.L_44 - .L_43)
.L_43:
        /*0654*/ 	.word	0x00000000


	//----- nvinfo : EIATTR_CBANK_PARAM_SIZE
	.align		4
.L_44:
        /*0658*/ 	.byte	0x03, 0x19
        /*065a*/ 	.short	0x0870


	//----- nvinfo : EIATTR_PARAM_CBANK
	.align		4
        /*065c*/ 	.byte	0x04, 0x0a
        /*065e*/ 	.short	(.L_46 - .L_45)
	.align		4
.L_45:
        /*0660*/ 	.word	index@(.nv.constant0._ZN7cutlass13device_kernelINS_4fmha6kernel28FmhaKernelTmaWarpSpecializedINS1_10collective30FmhaMainloopTmaWarpSpecializedINS_12float_e4m3_tEffN4cute5tupleIJNS7_1CILi128EEENS9_ILi64EEENS9_ILi160EEEEEENS8_IJiNS9_ILi1EEENS8_IJiiEEEEEESG_NS8_IJSE_iSF_EEENS4_12CausalFusionEJEEENS4_15FmhaFwdEpilogueIS6_fNS8_IJSB_SC_SB_EEEEENS2_23IndividualTileSchedulerEJEEEEEvNT_6ParamsE)
        /*0664*/ 	.short	0x0210
        /*0666*/ 	.short	0x0870


	//----- nvinfo : EIATTR_SW_WAR
	.align		4
.L_46:
        /*0668*/ 	.byte	0x04, 0x36
        /*066a*/ 	.short	(.L_48 - .L_47)
.L_47:
        /*066c*/ 	.word	0x00000008
.L_48:


//--------------------- .nv.callgraph             --------------------------
	.section	.nv.callgraph,"",@"SHT_CUDA_CALLGRAPH"
	.align	4
	.sectionentsize	8
	.align		4
        /*0000*/ 	.word	0x00000000
	.align		4
        /*0004*/ 	.word	0xffffffff
	.align		4
        /*0008*/ 	.word	index@(_ZN7cutlass13device_kernelINS_4fmha6kernel28FmhaKernelTmaWarpSpecializedINS1_10collective30FmhaMainloopTmaWarpSpecializedINS_12float_e4m3_tEffN4cute5tupleIJNS7_1CILi128EEENS9_ILi64EEENS9_ILi160EEEEEENS8_IJiNS9_ILi1EEENS8_IJiiEEEEEESG_NS8_IJSE_iSF_EEENS4_12CausalFusionEJEEENS4_15FmhaFwdEpilogueIS6_fNS8_IJSB_SC_SB_EEEEENS2_23IndividualTileSchedulerEJEEEEEvNT_6ParamsE)
	.align		4
        /*000c*/ 	.word	index@(__assertfail)
	.align		4
        /*0010*/ 	.word	0x00000000
	.align		4
        /*0014*/ 	.word	0xfffffffe
	.align		4
        /*0018*/ 	.word	0x00000000
	.align		4
        /*001c*/ 	.word	0xfffffffd
	.align		4
        /*0020*/ 	.word	0x00000000
	.align		4
        /*0024*/ 	.word	0xfffffffc


//--------------------- .nv.constant4             --------------------------
	.section	.nv.constant4,"a",@progbits
	.align	8
	.align		8
.nv.constant4:
        /*0000*/ 	.dword	__assertfail
	.align		8
        /*0008*/ 	.dword	__unnamed_1
	.align		8
        /*0010*/ 	.dword	__unnamed_2
	.align		8
        /*0018*/ 	.dword	_ZN39_INTERNAL_178c8578_4_k_cu_9fad9940_29334cuda3std3__45__cpo5beginE
	.align		8
        /*0020*/ 	.dword	_ZN39_INTERNAL_178c8578_4_k_cu_9fad9940_29334cuda3std3__45__cpo3endE
	.align		8
        /*0028*/ 	.dword	_ZN39_INTERNAL_178c8578_4_k_cu_9fad9940_29334cuda3std3__45__cpo6cbeginE
	.align		8
        /*0030*/ 	.dword	_ZN39_INTERNAL_178c8578_4_k_cu_9fad9940_29334cuda3std3__45__cpo4cendE
	.align		8
        /*0038*/ 	.dword	_ZN39_INTERNAL_178c8578_4_k_cu_9fad9940_29334cuda3std3__441_GLOBAL__N__178c8578_4_k_cu_9fad9940_29336ignoreE
	.align		8
        /*0040*/ 	.dword	_ZN39_INTERNAL_178c8578_4_k_cu_9fad9940_29334cuda3std3__419piecewise_constructE
	.align		8
        /*0048*/ 	.dword	_ZN39_INTERNAL_178c8578_4_k_cu_9fad9940_29334cuda3std3__48in_placeE
	.align		8
        /*0050*/ 	.dword	_ZN39_INTERNAL_178c8578_4_k_cu_9fad9940_29334cuda3std6ranges3__45__cpo4swapE
	.align		8
        /*0058*/ 	.dword	_ZN39_INTERNAL_178c8578_4_k_cu_9fad9940_29334cuda3std6ranges3__45__cpo9iter_moveE
	.align		8
        /*0060*/ 	.dword	_ZN39_INTERNAL_178c8578_4_k_cu_9fad9940_29334cute7productE
	.align		8
        /*0068*/ 	.dword	_ZN39_INTERNAL_178c8578_4_k_cu_9fad9940_29334cute1_E
	.align		8
        /*0070*/ 	.dword	$str$24
	.align		8
        /*0078*/ 	.dword	$str$25


//--------------------- .text._ZN7cutlass13device_kernelINS_4fmha6kernel28FmhaKernelTmaWarpSpecializedINS1_10collective30FmhaMainloopTmaWarpSpecializedINS_12float_e4m3_tEffN4cute5tupleIJNS7_1CILi128EEENS9_ILi64EEENS9_ILi160EEEEEENS8_IJiNS9_ILi1EEENS8_IJiiEEEEEESG_NS8_IJSE_iSF_EEENS4_12CausalFusionEJEEENS4_15FmhaFwdEpilogueIS6_fNS8_IJSB_SC_SB_EEEEENS2_23IndividualTileSchedulerEJEEEEEvNT_6ParamsE --------------------------
	.section	.text._ZN7cutlass13device_kernelINS_4fmha6kernel28FmhaKernelTmaWarpSpecializedINS1_10collective30FmhaMainloopTmaWarpSpecializedINS_12float_e4m3_tEffN4cute5tupleIJNS7_1CILi128EEENS9_ILi64EEENS9_ILi160EEEEEENS8_IJiNS9_ILi1EEENS8_IJiiEEEEEESG_NS8_IJSE_iSF_EEENS4_12CausalFusionEJEEENS4_15FmhaFwdEpilogueIS6_fNS8_IJSB_SC_SB_EEEEENS2_23IndividualTileSchedulerEJEEEEEvNT_6ParamsE,"ax",@progbits
	.align	128
.text._ZN7cutlass13device_kernelINS_4fmha6kernel28FmhaKernelTmaWarpSpecializedINS1_10collective30FmhaMainloopTmaWarpSpecializedINS_12float_e4m3_tEffN4cute5tupleIJNS7_1CILi128EEENS9_ILi64EEENS9_ILi160EEEEEENS8_IJiNS9_ILi1EEENS8_IJiiEEEEEESG_NS8_IJSE_iSF_EEENS4_12CausalFusionEJEEENS4_15FmhaFwdEpilogueIS6_fNS8_IJSB_SC_SB_EEEEENS2_23IndividualTileSchedulerEJEEEEEvNT_6ParamsE:
        .type           _ZN7cutlass13device_kernelINS_4fmha6kernel28FmhaKernelTmaWarpSpecializedINS1_10collective30FmhaMainloopTmaWarpSpecializedINS_12float_e4m3_tEffN4cute5tupleIJNS7_1CILi128EEENS9_ILi64EEENS9_ILi160EEEEEENS8_IJiNS9_ILi1EEENS8_IJiiEEEEEESG_NS8_IJSE_iSF_EEENS4_12CausalFusionEJEEENS4_15FmhaFwdEpilogueIS6_fNS8_IJSB_SC_SB_EEEEENS2_23IndividualTileSchedulerEJEEEEEvNT_6ParamsE,@function
        .size           _ZN7cutlass13device_kernelINS_4fmha6kernel28FmhaKernelTmaWarpSpecializedINS1_10collective30FmhaMainloopTmaWarpSpecializedINS_12float_e4m3_tEffN4cute5tupleIJNS7_1CILi128EEENS9_ILi64EEENS9_ILi160EEEEEENS8_IJiNS9_ILi1EEENS8_IJiiEEEEEESG_NS8_IJSE_iSF_EEENS4_12CausalFusionEJEEENS4_15FmhaFwdEpilogueIS6_fNS8_IJSB_SC_SB_EEEEENS2_23IndividualTileSchedulerEJEEEEEvNT_6ParamsE,(.L_x_125 - _ZN7cutlass13device_kernelINS_4fmha6kernel28FmhaKernelTmaWarpSpecializedINS1_10collective30FmhaMainloopTmaWarpSpecializedINS_12float_e4m3_tEffN4cute5tupleIJNS7_1CILi128EEENS9_ILi64EEENS9_ILi160EEEEEENS8_IJiNS9_ILi1EEENS8_IJiiEEEEEESG_NS8_IJSE_iSF_EEENS4_12CausalFusionEJEEENS4_15FmhaFwdEpilogueIS6_fNS8_IJSB_SC_SB_EEEEENS2_23IndividualTileSchedulerEJEEEEEvNT_6ParamsE)
        .other          _ZN7cutlass13device_kernelINS_4fmha6kernel28FmhaKernelTmaWarpSpecializedINS1_10collective30FmhaMainloopTmaWarpSpecializedINS_12float_e4m3_tEffN4cute5tupleIJNS7_1CILi128EEENS9_ILi64EEENS9_ILi160EEEEEENS8_IJiNS9_ILi1EEENS8_IJiiEEEEEESG_NS8_IJSE_iSF_EEENS4_12CausalFusionEJEEENS4_15FmhaFwdEpilogueIS6_fNS8_IJSB_SC_SB_EEEEENS2_23IndividualTileSchedulerEJEEEEEvNT_6ParamsE,@"STO_CUDA_ENTRY STV_DEFAULT"
_ZN7cutlass13device_kernelINS_4fmha6kernel28FmhaKernelTmaWarpSpecializedINS1_10collective30FmhaMainloopTmaWarpSpecializedINS_12float_e4m3_tEffN4cute5tupleIJNS7_1CILi128EEENS9_ILi64EEENS9_ILi160EEEEEENS8_IJiNS9_ILi1EEENS8_IJiiEEEEEESG_NS8_IJSE_iSF_EEENS4_12CausalFusionEJEEENS4_15FmhaFwdEpilogueIS6_fNS8_IJSB_SC_SB_EEEEENS2_23IndividualTileSchedulerEJEEEEEvNT_6ParamsE:
[----:B------:R-:W1:Y:S01]  /*0000*/  LDC R1, c[0x0][0x28] ;  /* 0x00000a00ff017b82 */ /* 0x000e620000000800 */
[----:B------:R-:W2:Y:S01]  /*0010*/  S2R R0, SR_TID.X ;  /* 0x0000000000007919 */ /* 0x000ea20000002100 */
[----:B------:R-:W-:Y:S01]  /*0020*/  ELECT P1, URZ, PT ;  /* 0x00000000003f782f */ /* 0x000fe20003820000 */
[----:B------:R-:W-:Y:S01]  /*0030*/  BSSY B0, `(.L_x_0) ;  /* 0x0000017000007945 */ /* 0x000fe20003800000 */
[----:B--2---:R-:W-:-:S05]  /*0040*/  SHF.R.U32.HI R2, RZ, 0x5, R0 ;  /* 0x00000005ff027819 */ /* 0x004fca0000011600 */
[----:B------:R-:W2:Y:S02]  /*0050*/  SHFL.IDX PT, R3, R2, RZ, 0x1f ;  /* 0x00001fff02037589 */ /* 0x000ea400000e0000 */
[----:B--2---:R-:W-:Y:S02]  /*0060*/  R2UR UR4, R3 ;  /* 0x00000000030472ca */ /* 0x004fe400000e0000 */
[----:B------:R-:W-:-:S06]  /*0070*/  SHF.R.U32.HI R3, RZ, 0x7, R0 ;  /* 0x00000007ff037819 */ /* 0x000fcc0000011600 */
[----:B------:R-:W2:Y:S05]  /*0080*/  SHFL.IDX PT, R3, R3, RZ, 0x1f ;  /* 0x00001fff03037589 */ /* 0x000eaa00000e0000 */
[----:B------:R-:W-:Y:S02]  /*0090*/  USHF.R.S32.HI UR5, URZ, 0x1f, UR4 ;  /* 0x0000001f3f057899 */ /* 0x000fe40008011404 */
[----:B------:R-:W-:Y:S02]  /*00a0*/  ISETP.NE.OR P0, PT, RZ, UR4, !P1 ;  /* 0x00000004ff007c0c */ /* 0x000fe4000cf05670 */
[----:B------:R-:W-:-:S04]  /*00b0*/  ULEA.HI UR5, UR5, UR4, URZ, 0x2 ;  /* 0x0000000405057291 */ /* 0x000fc8000f8f103f */
[----:B------:R-:W-:-:S04]  /*00c0*/  ULOP3.LUT UR5, UR5, 0xfffffffc, URZ, 0xc0, !UPT ;  /* 0xfffffffc05057892 */ /* 0x000fc8000f8ec03f */
[----:B------:R-:W-:-:S03]  /*00d0*/  UIADD3 UR4, UR4, -UR5, URZ ;  /* 0x8000000504047290 */ /* 0x000fc6000fffe03f */
[----:B-1----:R-:W-:Y:S09]  /*00e0*/  @P0 BRA `(.L_x_1) ;  /* 0x00000000002c0947 */ /* 0x002ff20003800000 */
[----:B------:R-:W-:Y:S02]  /*00f0*/  ULDC.64 UR6, c[0x0][0x198] ;  /* 0x0000660000067ab9 */ /* 0x000fe40000000a00 */
[----:B------:R-:W-:Y:S02]  /*0100*/  UIADD3 UR8, UP0, UR6, 0xf0, URZ ;  /* 0x000000f006087890 */ /* 0x000fe4000ff1e03f */
[----:B------:R-:W-:Y:S02]  /*0110*/  UIADD3 UR10, UP1, UR6, 0x1f0, URZ ;  /* 0x000001f0060a7890 */ /* 0x000fe4000ff3e03f */
[----:B------:R-:W-:Y:S02]  /*0120*/  UIADD3 UR6, UP2, UR6, 0x2f0, URZ ;  /* 0x000002f006067890 */ /* 0x000fe4000ff5e03f */
[----:B------:R-:W-:Y:S02]  /*0130*/  UIADD3.X UR9, URZ, UR7, URZ, UP0, !UPT ;  /* 0x000000073f097290 */ /* 0x000fe400087fe43f */
[----:B------:R-:W-:-:S02]  /*0140*/  UIADD3.X UR11, URZ, UR7, URZ, UP1, !UPT ;  /* 0x000000073f0b7290 */ /* 0x000fc40008ffe43f */
[----:B------:R-:W-:-:S05]  /*0150*/  UIADD3.X UR7, URZ, UR7, URZ, UP2, !UPT ;  /* 0x000000073f077290 */ /* 0x000fca00097fe43f */
[----:B------:R1:W-:Y:S02]  /*0160*/  UTMACCTL.PF [UR8] ;  /* 0x00000000080079b9 */ /* 0x0003e40008040000 */
[----:B------:R1:W-:Y:S02]  /*0170*/  UTMACCTL.PF [UR10] ;  /* 0x000000000a0079b9 */ /* 0x0003e40008040000 */
[----:B------:R1:W-:Y:S02]  /*0180*/  UTMACCTL.PF [UR6] ;  /* 0x00000000060079b9 */ /* 0x0003e40008040000 */
[----:B-1----:R-:W-:Y:S01]  /*0190*/  NOP ;  /* 0x0000000000007918 */ /* 0x002fe20000000000 */
.L_x_1:
[----:B------:R-:W-:Y:S05]  /*01a0*/  BSYNC B0 ;  /* 0x0000000000007941 */ /* 0x000fea0003800000 */
.L_x_0:
[----:B------:R-:W1:Y:S01]  /*01b0*/  SHFL.IDX PT, R4, R2, RZ, 0x1f ;  /* 0x00001fff02047589 */ /* 0x000e6200000e0000 */
[----:B--2---:R-:W-:Y:S01]  /*01c0*/  R2UR UR38, R3 ;  /* 0x00000000032672ca */ /* 0x004fe200000e0000 */
[----:B------:R-:W-:-:S12]  /*01d0*/  UISETP.NE.AND UP0, UPT, UR4, 0x1, UPT ;  /* 0x000000010400788c */ /* 0x000fd8000bf05270 */
[----:B------:R-:W-:Y:S02]  /*01e0*/  UIADD3 UR7, UR38, -0x1, URZ ;  /* 0xffffffff26077890 */ /* 0x000fe4000fffe03f */
[----:B------:R-:W-:Y:S02]  /*01f0*/  UISETP.EQ.AND UP0, UPT, UR38, URZ, !UP0 ;  /* 0x0000003f2600728c */ /* 0x000fe4000c702270 */
[----:B------:R-:W-:Y:S02]  /*0200*/  UISETP.GE.U32.AND UP1, UPT, UR7, 0x4, UPT ;  /* 0x000000040700788c */ /* 0x000fe4000bf26070 */
[----:B------:R-:W-:Y:S01]  /*0210*/  USEL UR5, URZ, 0x1, !UP0 ;  /* 0x000000013f057887 */ /* 0x000fe2000c000000 */
[----:B-1----:R-:W-:-:S03]  /*0220*/  ISETP.NE.AND P0, PT, R4, RZ, PT ;  /* 0x000000ff0400720c */ /* 0x002fc60003f05270 */
[----:B------:R-:W-:-:S10]  /*0230*/  USEL UR5, UR5, 0x2, UP1 ;  /* 0x0000000205057887 */ /* 0x000fd40008800000 */
[----:B------:R-:W-:Y:S05]  /*0240*/  @P0 BRA `(.L_x_2) ;  /* 0x0000000000480947 */ /* 0x000fea0003800000 */
[----:B------:R-:W1:Y:S01]  /*0250*/  S2UR UR8, SR_CgaCtaId ;  /* 0x00000000000879c3 */ /* 0x000e620000008800 */
[----:B------:R-:W-:Y:S01]  /*0260*/  UMOV UR6, 0x400 ;  /* 0x0000040000067882 */ /* 0x000fe20000000000 */
[----:B------:R-:W-:Y:S01]  /*0270*/  UMOV UR9, 0x1 ;  /* 0x0000000100097882 */ /* 0x000fe20000000000 */
[----:B------:R-:W-:Y:S01]  /*0280*/  UMOV UR10, 0x80 ;  /* 0x00000080000a7882 */ /* 0x000fe20000000000 */
[----:B------:R-:W-:Y:S01]  /*0290*/  ELECT P0, URZ, PT ;  /* 0x00000000003f782f */ /* 0x000fe20003800000 */
[----:B------:R-:W-:-:S04]  /*02a0*/  UIADD3 UR10, -UR10, 0x100000, URZ ;  /* 0x001000000a0a7890 */ /* 0x000fc8000fffe13f */
[----:B------:R-:W-:Y:S02]  /*02b0*/  USHF.L.U32 UR11, UR10, 0xb, URZ ;  /* 0x0000000b0a0b7899 */ /* 0x000fe4000800063f */
[----:B------:R-:W-:Y:S02]  /*02c0*/  USHF.L.U32 UR10, UR10, 0x1, URZ ;  /* 0x000000010a0a7899 */ /* 0x000fe4000800063f */
[----:B-1----:R-:W-:Y:S02]  /*02d0*/  ULEA UR6, UR8, UR6, 0x18 ;  /* 0x0000000608067291 */ /* 0x002fe4000f8ec03f */
[----:B------:R-:W-:-:S04]  /*02e0*/  UIADD3 UR8, -UR9, 0x100000, URZ ;  /* 0x0010000009087890 */ /* 0x000fc8000fffe13f */
[----:B------:R-:W-:Y:S02]  /*02f0*/  USHF.L.U32 UR9, UR8, 0xb, URZ ;  /* 0x0000000b08097899 */ /* 0x000fe4000800063f */
[----:B------:R-:W-:Y:S01]  /*0300*/  USHF.L.U32 UR8, UR8, 0x1, URZ ;  /* 0x0000000108087899 */ /* 0x000fe2000800063f */
[----:B------:R-:W1:Y:S11]  /*0310*/  FENCE.VIEW.ASYNC.S ;  /* 0x00000000000073c6 */ /* 0x000e760000000000 */
[----:B-1----:R1:W2:Y:S01]  /*0320*/  SYNCS.EXCH.64 URZ, [UR6+0x11850], UR8 ;  /* 0x01185008063f75b2 */ /* 0x0022a20008000100 */
[----:B------:R1:W3:Y:S01]  /*0330*/  SYNCS.EXCH.64 URZ, [UR6+0x11860], UR10 ;  /* 0x0118600a063f75b2 */ /* 0x0002e20008000100 */
[----:B------:R1:W4:Y:S01]  /*0340*/  SYNCS.EXCH.64 URZ, [UR6+0x11858], UR8 ;  /* 0x01185808063f75b2 */ /* 0x0003220008000100 */
[----:B------:R1:W1:Y:S01]  /*0350*/  SYNCS.EXCH.64 URZ, [UR6+0x11868], UR10 ;  /* 0x0118680a063f75b2 */ /* 0x0002620008000100 */
[----:B------:R-:W-:Y:S01]  /*0360*/  NOP ;  /* 0x0000000000007918 */ /* 0x000fe20000000000 */
.L_x_2:
[----:B------:R-:W5:Y:S01]  /*0370*/  SHFL.IDX PT, R3, R2, RZ, 0x1f ;  /* 0x00001fff02037589 */ /* 0x000f6200000e0000 */
[----:B------:R-:W-:Y:S01]  /*0380*/  NOP ;  /* 0x0000000000007918 */ /* 0x000fe20000000000 */
[----:B-----5:R-:W-:-:S13]  /*0390*/  ISETP.NE.AND P0, PT, R3, RZ, PT ;  /* 0x000000ff0300720c */ /* 0x020fda0003f05270 */
[----:B------:R-:W-:Y:S05]  /*03a0*/  @P0 BRA `(.L_x_3) ;  /* 0x0000000000600947 */ /* 0x000fea0003800000 */
[----:B-1----:R-:W1:Y:S01]  /*03b0*/  S2UR UR8, SR_CgaCtaId ;  /* 0x00000000000879c3 */ /* 0x002e620000008800 */
[----:B------:R-:W-:Y:S01]  /*03c0*/  UMOV UR6, 0x400 ;  /* 0x0000040000067882 */ /* 0x000fe20000000000 */
[----:B------:R-:W-:Y:S01]  /*03d0*/  UMOV UR10, 0x1 ;  /* 0x00000001000a7882 */ /* 0x000fe20000000000 */
[----:B------:R-:W-:Y:S01]  /*03e0*/  UMOV UR9, 0x100 ;  /* 0x0000010000097882 */ /* 0x000fe20000000000 */
[----:B------:R-:W-:-:S04]  /*03f0*/  UIADD3 UR10, -UR10, 0x100000, URZ ;  /* 0x001000000a0a7890 */ /* 0x000fc8000fffe13f */
[----:B------:R-:W-:Y:S02]  /*0400*/  USHF.L.U32 UR11, UR10, 0xb, URZ ;  /* 0x0000000b0a0b7899 */ /* 0x000fe4000800063f */
[----:B------:R-:W-:Y:S01]  /*0410*/  USHF.L.U32 UR10, UR10, 0x1, URZ ;  /* 0x000000010a0a7899 */ /* 0x000fe2000800063f */
[----:B------:R-:W-:Y:S01]  /*0420*/  ELECT P0, URZ, PT ;  /* 0x00000000003f782f */ /* 0x000fe20003800000 */
[----:B-1----:R-:W-:Y:S02]  /*0430*/  ULEA UR6, UR8, UR6, 0x18 ;  /* 0x0000000608067291 */ /* 0x002fe4000f8ec03f */
[----:B------:R-:W-:-:S04]  /*0440*/  UIADD3 UR8, -UR9, 0x100000, URZ ;  /* 0x0010000009087890 */ /* 0x000fc8000fffe13f */
[----:B------:R-:W-:Y:S02]  /*0450*/  USHF.L.U32 UR9, UR8, 0xb, URZ ;  /* 0x0000000b08097899 */ /* 0x000fe4000800063f */
[----:B------:R-:W-:Y:S01]  /*0460*/  USHF.L.U32 UR8, UR8, 0x1, URZ ;  /* 0x0000000108087899 */ /* 0x000fe2000800063f */
[----:B------:R-:W1:Y:S03]  /*0470*/  FENCE.VIEW.ASYNC.S ;  /* 0x00000000000073c6 */ /* 0x000e660000000000 */
[----:B-1----:R1:W1:Y:S08]  /*0480*/  SYNCS.EXCH.64 URZ, [UR6+0x11800], UR10 ;  /* 0x0118000a063f75b2 */ /* 0x0022700008000100 */
[----:B------:R1:W1:Y:S01]  /*0490*/  SYNCS.EXCH.64 URZ, [UR6+0x11828], UR8 ;  /* 0x01182808063f75b2 */ /* 0x0002620008000100 */
        /* <DEDUP_REMOVED lines=8> */
[----:B------:R-:W-:Y:S01]  /*0520*/  NOP ;  /* 0x0000000000007918 */ /* 0x000fe20000000000 */
.L_x_3:
        /* <DEDUP_REMOVED lines=21> */
[----:B------:R-:W-:Y:S01]  /*0680*/  NOP ;  /* 0x0000000000007918 */ /* 0x000fe20000000000 */
.L_x_4:
[----:B------:R-:W5:Y:S01]  /*0690*/  SHFL.IDX PT, R3, R2, RZ, 0x1f ;  /* 0x00001fff02037589 */ /* 0x000f6200000e0000 */
[----:B------:R-:W-:Y:S01]  /*06a0*/  ELECT P0, URZ, PT ;  /* 0x00000000003f782f */ /* 0x000fe20003800000 */
[----:B------:R-:W-:Y:S01]  /*06b0*/  NOP ;  /* 0x0000000000007918 */ /* 0x000fe20000000000 */
[----:B-1----:R-:W-:Y:S02]  /*06c0*/  UMOV UR8, 0x80 ;  /* 0x0000008000087882 */ /* 0x002fe40000000000 */
[C---:B-----5:R-:W-:Y:S02]  /*06d0*/  ISETP.NE.OR P0, PT, R3.reuse, RZ, !P0 ;  /* 0x000000ff0300720c */ /* 0x060fe40004705670 */
[----:B------:R-:W-:-:S11]  /*06e0*/  ISETP.NE.AND P2, PT, R3, RZ, PT ;  /* 0x000000ff0300720c */ /* 0x000fd60003f45270 */
[----:B------:R-:W-:Y:S01]  /*06f0*/  VOTEU.ALL UP0, P0 ;  /* 0x00000000003f7886 */ /* 0x000fe20000000000 */
[----:B------:R-:W-:Y:S01]  /*0700*/  VOTEU.ALL UP2, P0 ;  /* 0x00000000003f7886 */ /* 0x000fe20000040000 */
[----:B------:R-:W-:Y:S01]  /*0710*/  VOTEU.ALL UP3, P0 ;  /* 0x00000000003f7886 */ /* 0x000fe20000060000 */
[----:B------:R-:W-:Y:S02]  /*0720*/  VOTEU.ALL UP4, P0 ;  /* 0x00000000003f7886 */ /* 0x000fe40000080000 */
[----:B------:R-:W1:Y:S01]  /*0730*/  @!UP0 S2UR UR10, SR_CgaCtaId ;  /* 0x00000000000a89c3 */ /* 0x000e620000008800 */
[----:B------:R-:W-:Y:S01]  /*0740*/  @!UP0 UMOV UR6, 0x400 ;  /* 0x0000040000068882 */ /* 0x000fe20000000000 */
[----:B------:R-:W-:-:S04]  /*0750*/  @!UP0 UIADD3 UR8, -UR8, 0x100000, URZ ;  /* 0x0010000008088890 */ /* 0x000fc8000fffe13f */
[----:B------:R-:W-:Y:S02]  /*0760*/  @!UP0 USHF.L.U32 UR9, UR8, 0xb, URZ ;  /* 0x0000000b08098899 */ /* 0x000fe4000800063f */
[----:B------:R-:W-:Y:S02]  /*0770*/  @!UP0 USHF.L.U32 UR8, UR8, 0x1, URZ ;  /* 0x0000000108088899 */ /* 0x000fe4000800063f */
[----:B-1----:R-:W-:Y:S01]  /*0780*/  @!UP0 ULEA UR6, UR10, UR6, 0x18 ;  /* 0x000000060a068291 */ /* 0x002fe2000f8ec03f */
[----:B------:R-:W-:Y:S01]  /*0790*/  VOTEU.ALL UP0, P0 ;  /* 0x00000000003f7886 */ /* 0x000fe20000000000 */
[----:B------:R-:W1:Y:S10]  /*07a0*/  FENCE.VIEW.ASYNC.S ;  /* 0x00000000000073c6 */ /* 0x000e740000000000 */
[----:B-1----:R1:W1:Y:S01]  /*07b0*/  @!UP0 SYNCS.EXCH.64 URZ, [UR6+0x11890], UR8 ;  /* 0x01189008063f85b2 */ /* 0x0022620008000100 */
[----:B------:R1:W1:Y:S01]  /*07c0*/  @!UP2 SYNCS.EXCH.64 URZ, [UR6+0x11898], UR8 ;  /* 0x01189808063fa5b2 */ /* 0x0002620008000100 */
[----:B------:R1:W1:Y:S01]  /*07d0*/  @!UP3 SYNCS.EXCH.64 URZ, [UR6+0x118a0], UR8 ;  /* 0x0118a008063fb5b2 */ /* 0x0002620008000100 */
[----:B------:R1:W1:Y:S01]  /*07e0*/  @!UP4 SYNCS.EXCH.64 URZ, [UR6+0x118a8], UR8 ;  /* 0x0118a808063fc5b2 */ /* 0x0002620008000100 */
[----:B------:R-:W-:Y:S01]  /*07f0*/  NOP ;  /* 0x0000000000007918 */ /* 0x000fe20000000000 */
[----:B------:R-:W-:Y:S05]  /*0800*/  @P2 BRA `(.L_x_5) ;  /* 0x0000000000582947 */ /* 0x000fea0003800000 */
[----:B-1----:R-:W1:Y:S01]  /*0810*/  S2UR UR8, SR_CgaCtaId ;  /* 0x00000000000879c3 */ /* 0x002e620000008800 */
        /* <DEDUP_REMOVED lines=12> */
[----:B-1----:R1:W1:Y:S01]  /*08e0*/  SYNCS.EXCH.64 URZ, [UR6+0x118c0], UR8 ;  /* 0x0118c008063f75b2 */ /* 0x0022620008000100 */
        /* <DEDUP_REMOVED lines=8> */
.L_x_5:
[----:B------:R-:W-:Y:S01]  /*0970*/  ISETP.NE.AND P0, PT, RZ, UR38, PT ;  /* 0x00000026ff007c0c */ /* 0x000fe2000bf05270 */
[----:B------:R-:W-:Y:S01]  /*0980*/  IMAD.U32 R2, RZ, RZ, UR4 ;  /* 0x00000004ff027e24 */ /* 0x000fe2000f8e00ff */
[----:B------:R-:W-:Y:S01]  /*0990*/  NOP ;  /* 0x0000000000007918 */ /* 0x000fe20000000000 */
[----:B-1234-:R-:W-:Y:S03]  /*09a0*/  BAR.SYNC.DEFER_BLOCKING 0x0 ;  /* 0x0000000000007b1d */ /* 0x01efe60000010000 */
[----:B------:R-:W-:-:S07]  /*09b0*/  ISETP.EQ.AND P2, PT, R2, 0x1, P1 ;  /* 0x000000010200780c */ /* 0x000fce0000f42270 */
[----:B------:R-:W-:Y:S06]  /*09c0*/  @!P0 BRA `(.L_x_6) ;  /* 0x00000098005c8947 */ /* 0x000fec0003800000 */
[----:B------:R-:W-:-:S06]  /*09d0*/  UISETP.GT.U32.AND UP0, UPT, UR7, 0x3, UPT ;  /* 0x000000030700788c */ /* 0x000fcc000bf04070 */
[----:B------:R-:W-:-:S13]  /*09e0*/  PLOP3.LUT P0, PT, PT, PT, UP0, 0x80, 0x0 ;  /* 0x000000000000781c */ /* 0x000fda0003f0f008 */
[----:B------:R-:W-:Y:S05]  /*09f0*/  @P0 EXIT ;  /* 0x000000000000094d */ /* 0x000fea0003800000 */
.L_x_7:
[----:B------:R-:W-:-:S08]  /*0a00*/  NOP ;  /* 0x0000000000007918 */ /* 0x000fd00000000000 */
[----:B------:R-:W1:Y:S02]  /*0a10*/  USETMAXREG.TRY_ALLOC.CTAPOOL UP0, 0xf0 ;  /* 0x000000f0000079c8 */ /* 0x000e640008000600 */
[----:B-1----:R-:W-:-:S13]  /*0a20*/  PLOP3.LUT P0, PT, PT, PT, UP0, 0x80, 0x0 ;  /* 0x000000000000781c */ /* 0x002fda0003f0f008 */
[----:B------:R-:W-:Y:S05]  /*0a30*/  @!P0 BRA `(.L_x_7) ;  /* 0xfffffffc00f08947 */ /* 0x000fea000383ffff */
[----:B------:R-:W-:Y:S01]  /*0a40*/  UISETP.NE.AND UP0, UPT, UR38, 0x1, UPT ;  /* 0x000000012600788c */ /* 0x000fe2000bf05270 */
[----:B------:R-:W1:Y:S01]  /*0a50*/  S2UR UR8, SR_CTAID.X ;  /* 0x00000000000879c3 */ /* 0x000e620000002500 */
[----:B------:R-:W-:Y:S01]  /*0a60*/  UMOV UR4, URZ ;  /* 0x0000003f00047c82 */ /* 0x000fe20008000000 */
[----:B------:R-:W-:-:S03]  /*0a70*/  UMOV UR6, URZ ;  /* 0x0000003f00067c82 */ /* 0x000fc60008000000 */
[----:B------:R-:W-:-:S13]  /*0a80*/  PLOP3.LUT P0, PT, PT, PT, UP0, 0x80, 0x0 ;  /* 0x000000000000781c */ /* 0x000fda0003f0f008 */
[----:B------:R-:W-:Y:S05]  /*0a90*/  @!P0 BRA `(.L_x_8) ;  /* 0x00000000003c8947 */ /* 0x000fea0003800000 */
[----:B------:R-:W-:Y:S01]  /*0aa0*/  UISETP.NE.AND UP0, UPT, UR38, 0x2, UPT ;  /* 0x000000022600788c */ /* 0x000fe2000bf05270 */
[----:B------:R-:W-:-:S05]  /*0ab0*/  UMOV UR6, 0x1 ;  /* 0x0000000100067882 */ /* 0x000fca0000000000 */
[----:B------:R-:W-:-:S13]  /*0ac0*/  PLOP3.LUT P1, PT, PT, PT, UP0, 0x80, 0x0 ;  /* 0x000000000000781c */ /* 0x000fda0003f2f008 */
[----:B------:R-:W-:Y:S05]  /*0ad0*/  @!P1 BRA `(.L_x_8) ;  /* 0x00000000002c9947 */ /* 0x000fea0003800000 */
[----:B------:R-:W-:-:S06]  /*0ae0*/  UISETP.NE.AND UP0, UPT, UR38, 0x3, UPT ;  /* 0x000000032600788c */ /* 0x000fcc000bf05270 */
[----:B------:R-:W-:-:S13]  /*0af0*/  PLOP3.LUT P1, PT, PT, PT, UP0, 0x80, 0x0 ;  /* 0x000000000000781c */ /* 0x000fda0003f2f008 */
[----:B------:R-:W-:Y:S05]  /*0b00*/  @!P1 BRA `(.L_x_9) ;  /* 0x0000000000189947 */ /* 0x000fea0003800000 */
[----:B------:R-:W-:-:S11]  /*0b10*/  UISETP.NE.AND UP0, UPT, UR38, 0x4, UPT ;  /* 0x000000042600788c */ /* 0x000fd6000bf05270 */
[----:B------:R-:W-:Y:S01]  /*0b20*/  @!UP0 UMOV UR4, 0x1 ;  /* 0x0000000100048882 */ /* 0x000fe20000000000 */
[----:B------:R-:W-:Y:S01]  /*0b30*/  @!UP0 UMOV UR6, 0x1 ;  /* 0x0000000100068882 */ /* 0x000fe20000000000 */
[----:B------:R-:W-:Y:S01]  /*0b40*/  @UP0 UMOV UR4, URZ ;  /* 0x0000003f00040c82 */ /* 0x000fe20008000000 */
[----:B------:R-:W-:Y:S01]  /*0b50*/  @UP0 UMOV UR6, URZ ;  /* 0x0000003f00060c82 */ /* 0x000fe20008000000 */
[----:B------:R-:W-:Y:S05]  /*0b60*/  BRA `(.L_x_8) ;  /* 0x0000000000087947 */ /* 0x000fea0003800000 */
.L_x_9:
[----:B------:R-:W-:Y:S01]  /*0b70*/  UMOV UR4, 0x1 ;  /* 0x0000000100047882 */ /* 0x000fe20000000000 */
[----:B------:R-:W-:-:S05]  /*0b80*/  UMOV UR6, URZ ;  /* 0x0000003f00067c82 */ /* 0x000fca0008000000 */
.L_x_8:
[----:B------:R-:W-:Y:S05]  /*0b90*/  @!P0 BRA `(.L_x_10) ;  /* 0x0000000000408947 */ /* 0x000fea0003800000 */
[----:B------:R-:W-:-:S06]  /*0ba0*/  UISETP.NE.AND UP0, UPT, UR38, 0x2, UPT ;  /* 0x000000022600788c */ /* 0x000fcc000bf05270 */
[----:B------:R-:W-:-:S13]  /*0bb0*/  PLOP3.LUT P0, PT, PT, PT, UP0, 0x80, 0x0 ;  /* 0x000000000000781c */ /* 0x000fda0003f0f008 */
[----:B------:R-:W-:Y:S05]  /*0bc0*/  @!P0 BRA `(.L_x_11) ;  /* 0x00000000002c8947 */ /* 0x000fea0003800000 */
[----:B------:R-:W-:-:S06]  /*0bd0*/  UISETP.NE.AND UP0, UPT, UR38, 0x3, UPT ;  /* 0x000000032600788c */ /* 0x000fcc000bf05270 */
[----:B------:R-:W-:-:S13]  /*0be0*/  PLOP3.LUT P0, PT, PT, PT, UP0, 0x80, 0x0 ;  /* 0x000000000000781c */ /* 0x000fda0003f0f008 */
[----:B------:R-:W-:Y:S05]  /*0bf0*/  @!P0 BRA `(.L_x_12) ;  /* 0x0000000000188947 */ /* 0x000fea0003800000 */
[----:B------:R-:W-:Y:S01]  /*0c00*/  UISETP.NE.AND UP0, UPT, UR38, 0x4, UPT ;  /* 0x000000042600788c */ /* 0x000fe2000bf05270 */
[----:B-1----:R-:W-:-:S05]  /*0c10*/  UMOV UR37, UR8 ;  /* 0x0000000800257c82 */ /* 0x002fca0008000000 */
[----:B------:R-:W-:-:S13]  /*0c20*/  PLOP3.LUT P0, PT, PT, PT, UP0, 0x80, 0x0 ;  /* 0x000000000000781c */ /* 0x000fda0003f0f008 */
[----:B------:R-:W-:Y:S05]  /*0c30*/  @P0 BRA `(.L_x_13) ;  /* 0x00000000001c0947 */ /* 0x000fea0003800000 */
[----:B------:R-:W-:Y:S01]  /*0c40*/  ULEA UR37, UR8, 0x3, 0x1 ;  /* 0x0000000308257891 */ /* 0x000fe2000f8e083f */
[----:B------:R-:W-:Y:S11]  /*0c50*/  BRA `(.L_x_13) ;  /* 0x0000000000147947 */ /* 0x000ff60003800000 */
.L_x_12:
[----:B-1----:R-:W-:Y:S01]  /*0c60*/  ULEA UR37, UR8, 0x2, 0x1 ;  /* 0x0000000208257891 */ /* 0x002fe2000f8e083f */
[----:B------:R-:W-:Y:S11]  /*0c70*/  BRA `(.L_x_13) ;  /* 0x00000000000c7947 */ /* 0x000ff60003800000 */
.L_x_11:
[----:B-1----:R-:W-:Y:S01]  /*0c80*/  ULEA UR37, UR8, 0x1, 0x1 ;  /* 0x0000000108257891 */ /* 0x002fe2000f8e083f */
[----:B------:R-:W-:Y:S11]  /*0c90*/  BRA `(.L_x_13) ;  /* 0x0000000000047947 */ /* 0x000ff60003800000 */
.L_x_10:
[----:B-1----:R-:W-:-:S12]  /*0ca0*/  USHF.L.U32 UR37, UR8, 0x1, URZ ;  /* 0x0000000108257899 */ /* 0x002fd8000800063f */
.L_x_13:
[----:B------:R-:W1:Y:S01]  /*0cb0*/  LDC R2, c[0x0][0x28c] ;  /* 0x0000a300ff027b82 */ /* 0x000e620000000800 */
[----:B------:R-:W-:Y:S02]  /*0cc0*/  ULOP3.LUT UR9, UR5, 0x1, URZ, 0xfc, !UPT ;  /* 0x0000000105097892 */ /* 0x000fe4000f8efc3f */
[----:B------:R-:W-:Y:S02]  /*0cd0*/  ULEA UR8, UR8, 0xbf, 0x7 ;  /* 0x000000bf08087891 */ /* 0x000fe4000f8e383f */
[----:B------:R-:W-:Y:S02]  /*0ce0*/  UISETP.NE.AND UP0, UPT, UR9, 0x3, UPT ;  /* 0x000000030900788c */ /* 0x000fe4000bf05270 */
[----:B------:R-:W-:-:S04]  /*0cf0*/  USHF.R.U32.HI UR8, URZ, 0x6, UR8 ;  /* 0x000000063f087899 */ /* 0x000fc80008011608 */
[----:B------:R-:W-:Y:S01]  /*0d00*/  PLOP3.LUT P0, PT, PT, PT, UP0, 0x80, 0x0 ;  /* 0x000000000000781c */ /* 0x000fe20003f0f008 */
[----:B-1----:R-:W-:-:S05]  /*0d10*/  VIADD R2, R2, 0x3f ;  /* 0x0000003f02027836 */ /* 0x002fca0000000000 */
[----:B------:R-:W-:-:S04]  /*0d20*/  SHF.R.S32.HI R3, RZ, 0x1f, R2 ;  /* 0x0000001fff037819 */ /* 0x000fc80000011402 */
[----:B------:R-:W-:-:S04]  /*0d30*/  LEA.HI R3, R3, R2, RZ, 0x6 ;  /* 0x0000000203037211 */ /* 0x000fc800078f30ff */
[----:B------:R-:W-:-:S04]  /*0d40*/  SHF.R.S32.HI R3, RZ, 0x6, R3 ;  /* 0x00000006ff037819 */ /* 0x000fc80000011403 */
[----:B------:R-:W-:Y:S01]  /*0d50*/  VIMNMX R4, R3, UR8, PT ;  /* 0x0000000803047c48 */ /* 0x000fe2000bfe0100 */
[----:B------:R-:W-:Y:S06]  /*0d60*/  @!P0 BRA `(.L_x_14) ;  /* 0x0000000000048947 */ /* 0x000fec0003800000 */
[----:B------:R-:W-:Y:S01]  /*0d70*/  BPT.TRAP 0x1 ;  /* 0x000000040000795c */ /* 0x000fe20000300000 */
.L_x_14:
[----:B------:R-:W1:Y:S01]  /*0d80*/  S2UR UR8, SR_CgaCtaId ;  /* 0x00000000000879c3 */ /* 0x000e620000008800 */
[----:B------:R-:W-:Y:S01]  /*0d90*/  UMOV UR36, 0x400 ;  /* 0x0000040000247882 */ /* 0x000fe20000000000 */
[----:B------:R-:W-:Y:S01]  /*0da0*/  IMAD.U32 R9, RZ, RZ, UR4 ;  /* 0x00000004ff097e24 */ /* 0x000fe2000f8e00ff */
[----:B------:R-:W-:-:S04]  /*0db0*/  SHF.R.S32.HI R3, RZ, 0x1f, R0 ;  /* 0x0000001fff037819 */ /* 0x000fc80000011400 */
[----:B------:R-:W-:Y:S02]  /*0dc0*/  SHF.L.U32 R9, R9, 0x1f, RZ ;  /* 0x0000001f09097819 */ /* 0x000fe400000006ff */
[----:B------:R-:W-:-:S04]  /*0dd0*/  LEA.HI R3, R3, R0, RZ, 0x7 ;  /* 0x0000000003037211 */ /* 0x000fc800078f38ff */
[----:B------:R-:W-:-:S05]  /*0de0*/  LOP3.LUT R3, R3, 0xffffff80, RZ, 0xc0, !PT ;  /* 0xffffff8003037812 */ /* 0x000fca00078ec0ff */
[----:B------:R-:W-:-:S05]  /*0df0*/  IMAD.IADD R3, R0, 0x1, -R3 ;  /* 0x0000000100037824 */ /* 0x000fca00078e0a03 */
[----:B------:R-:W-:Y:S01]  /*0e00*/  SHF.R.S32.HI R2, RZ, 0x1f, R3 ;  /* 0x0000001fff027819 */ /* 0x000fe20000011403 */
[----:B-1----:R-:W-:-:S03]  /*0e10*/  ULEA UR36, UR8, UR36, 0x18 ;  /* 0x0000002408247291 */ /* 0x002fc6000f8ec03f */
[CC--:B------:R-:W-:Y:S01]  /*0e20*/  LEA.HI R5, R2.reuse, R3.reuse, RZ, 0x2 ;  /* 0x0000000302057211 */ /* 0x0c0fe200078f10ff */
[----:B------:R-:W-:Y:S01]  /*0e30*/  ULEA UR8, UR6, UR36, 0x3 ;  /* 0x0000002406087291 */ /* 0x000fe2000f8e183f */
[----:B------:R-:W-:Y:S02]  /*0e40*/  LEA.HI R8, R2, R3, RZ, 0x5 ;  /* 0x0000000302087211 */ /* 0x000fe400078f28ff */
[--C-:B------:R-:W-:Y:S02]  /*0e50*/  SHF.R.S32.HI R6, RZ, 0x2, R5.reuse ;  /* 0x00000002ff067819 */ /* 0x100fe40000011405 */
[----:B------:R-:W-:Y:S02]  /*0e60*/  SHF.R.S32.HI R7, RZ, 0x1f, R5 ;  /* 0x0000001fff077819 */ /* 0x000fe40000011405 */
[----:B------:R-:W-:Y:S02]  /*0e70*/  SHF.R.S32.HI R8, RZ, 0x5, R8 ;  /* 0x00000005ff087819 */ /* 0x000fe40000011408 */
[----:B------:R-:W1:Y:S01]  /*0e80*/  SYNCS.PHASECHK.TRANS64.TRYWAIT P1, [UR8+0x11850], R9 ;  /* 0x01185009ff0075a7 */ /* 0x000e620008020148 */
[----:B------:R-:W-:-:S02]  /*0e90*/  LEA.HI R7, R7, R6, RZ, 0x3 ;  /* 0x0000000607077211 */ /* 0x000fc400078f18ff */
[----:B------:R-:W-:Y:S02]  /*0ea0*/  LOP3.LUT R2, R5, 0x7ffffffc, RZ, 0xc0, !PT ;  /* 0x7ffffffc05027812 */ /* 0x000fe400078ec0ff */
[----:B------:R-:W-:-:S03]  /*0eb0*/  LOP3.LUT R7, R7, 0xfffffff8, RZ, 0xc0, !PT ;  /* 0xfffffff807077812 */ /* 0x000fc600078ec0ff */
[----:B------:R-:W-:Y:S01]  /*0ec0*/  IMAD.IADD R2, R3, 0x1, -R2 ;  /* 0x0000000103027824 */ /* 0x000fe200078e0a02 */
[----:B------:R-:W-:-:S05]  /*0ed0*/  IADD3 R7, R6, -R7, RZ ;  /* 0x8000000706077210 */ /* 0x000fca0007ffe0ff */
[----:B------:R-:W-:Y:S02]  /*0ee0*/  IMAD R7, R8, 0x10, R7 ;  /* 0x0000001008077824 */ /* 0x000fe400078e0207 */
[----:B------:R-:W-:Y:S01]  /*0ef0*/  IMAD.U32 R8, RZ, RZ, UR37 ;  /* 0x00000025ff087e24 */ /* 0x000fe2000f8e00ff */
[----:B-1----:R-:W-:Y:S06]  /*0f00*/  @!P1 BRA `(.L_x_15) ;  /* 0x000000a800e49947 */ /* 0x002fec0003800000 */
.L_x_107:
[----:B-1----:R-:W-:Y:S01]  /*0f10*/  IMAD.SHL.U32 R6, R2, 0x2, RZ ;  /* 0x0000000202067824 */ /* 0x002fe200078e00ff */
[----:B------:R-:W-:Y:S01]  /*0f20*/  LEA R2, R8, R7, 0x6 ;  /* 0x0000000708027211 */ /* 0x000fe200078e30ff */
[----:B------:R-:W-:Y:S06]  /*0f30*/  @!P0 BRA `(.L_x_16) ;  /* 0x0000000000048947 */ /* 0x000fec0003800000 */
[----:B------:R-:W-:Y:S01]  /*0f40*/  BPT.TRAP 0x1 ;  /* 0x000000040000795c */ /* 0x000fe20000300000 */
.L_x_16:
[----:B------:R-:W-:Y:S01]  /*0f50*/  SHF.L.U32 R8, RZ, 0x1f, RZ ;  /* 0x0000001fff087819 */ /* 0x000fe200000006ff */
[----:B------:R-:W-:Y:S01]  /*0f60*/  UIADD3 UR29, UR36, 0x11890, URZ ;  /* 0x00011890241d7890 */ /* 0x000fe2000fffe03f */
[----:B------:R-:W-:Y:S02]  /*0f70*/  ISETP.NE.AND P2, PT, RZ, UR7, PT ;  /* 0x00000007ff007c0c */ /* 0x000fe4000bf45270 */
[----:B------:R-:W1:Y:S02]  /*0f80*/  SYNCS.PHASECHK.TRANS64.TRYWAIT P1, [UR36+0x11800], R8 ;  /* 0x01180008ff0075a7 */ /* 0x000e640008020164 */
[----:B-1----:R-:W-:Y:S09]  /*0f90*/  @!P1 BRA `(.L_x_17) ;  /* 0x000000a800d89947 */ /* 0x002ff20003800000 */
.L_x_108:
[----:B------:R-:W-:Y:S01]  /*0fa0*/  ULEA UR28, UR38, UR29, 0x3 ;  /* 0x0000001d261c7291 */ /* 0x000fe2000f8e183f */
[----:B-1----:R-:W-:-:S04]  /*0fb0*/  SEL R3, RZ, 0x1, P2 ;  /* 0x00000001ff037807 */ /* 0x002fc80001000000 */
[----:B------:R-:W-:-:S04]  /*0fc0*/  SHF.L.U32 R3, R3, 0x1f, RZ ;  /* 0x0000001f03037819 */ /* 0x000fc800000006ff */
[----:B------:R-:W1:Y:S02]  /*0fd0*/  SYNCS.PHASECHK.TRANS64.TRYWAIT P1, [UR28+-0x8], R3 ;  /* 0xfffff803ff0075a7 */ /* 0x000e64000802015c */
[----:B-1----:R-:W-:Y:S05]  /*0fe0*/  @!P1 BRA `(.L_x_18) ;  /* 0x000000a800dc9947 */ /* 0x002fea0003800000 */
.L_x_109:
[----:B------:R-:W-:Y:S01]  /*0ff0*/  USHF.R.U32.HI UR4, URZ, 0x4, UR36 ;  /* 0x000000043f047899 */ /* 0x000fe20008011624 */
[----:B------:R-:W-:Y:S01]  /*1000*/  WARPGROUP.ARRIVE ;  /* 0x00000000000079c5 */ /* 0x000fe20000000000 */
[----:B------:R-:W-:Y:S01]  /*1010*/  UIADD3 UR8, UR36, 0x5000, URZ ;  /* 0x0000500024087890 */ /* 0x000fe2000fffe03f */
[C---:B------:R-:W-:Y:S01]  /*1020*/  VIADD R5, R6.reuse, 0x9 ;  /* 0x0000000906057836 */ /* 0x040fe20000000000 */
[----:B------:R-:W-:Y:S01]  /*1030*/  ULOP3.LUT UR4, UR4, 0x3fff, URZ, 0xc0, !UPT ;  /* 0x00003fff04047892 */ /* 0x000fe2000f8ec03f */
[----:B-1----:R-:W-:Y:S01]  /*1040*/  VIADD R3, R6, 0x8 ;  /* 0x0000000806037836 */ /* 0x002fe20000000000 */
[----:B------:R-:W-:Y:S01]  /*1050*/  USHF.R.U32.HI UR8, URZ, 0x4, UR8 ;  /* 0x000000043f087899 */ /* 0x000fe20008011608 */
[CC--:B------:R-:W-:Y:S01]  /*1060*/  ISETP.GT.AND P2, PT, R2.reuse, R6.reuse, PT ;  /* 0x000000060200720c */ /* 0x0c0fe20003f44270 */
[----:B------:R-:W-:Y:S01]  /*1070*/  ULOP3.LUT UR9, UR4, 0x10000, URZ, 0xfc, !UPT ;  /* 0x0001000004097892 */ /* 0x000fe2000f8efc3f */
[----:B------:R-:W-:Y:S01]  /*1080*/  ISETP.GE.AND P5, PT, R2, R5, PT ;  /* 0x000000050200720c */ /* 0x000fe20003fa6270 */
[----:B------:R-:W-:Y:S01]  /*1090*/  ULOP3.LUT UR4, UR8, 0x3fff, URZ, 0xc0, !UPT ;  /* 0x00003fff08047892 */ /* 0x000fe2000f8ec03f */
[----:B------:R-:W-:Y:S01]  /*10a0*/  VIADD R5, R6, 0x19 ;  /* 0x0000001906057836 */ /* 0x000fe20000000000 */
[----:B------:R-:W-:Y:S01]  /*10b0*/  UIMAD UR6, UR6, 0x280, UR9 ;  /* 0x00000280060678a4 */ /* 0x000fe2000f8e0209 */
[C---:B------:R-:W-:Y:S01]  /*10c0*/  ISETP.GE.AND P6, PT, R2.reuse, R3, PT ;  /* 0x000000030200720c */ /* 0x040fe20003fc6270 */
[----:B------:R-:W-:Y:S01]  /*10d0*/  ULOP3.LUT UR4, UR4, 0x10000, URZ, 0xfc, !UPT ;  /* 0x0001000004047892 */ /* 0x000fe2000f8efc3f */
[----:B------:R-:W-:Y:S01]  /*10e0*/  ISETP.GE.AND P3, PT, R2, R6, PT ;  /* 0x000000060200720c */ /* 0x000fe20003f66270 */
[----:B------:R-:W-:Y:S01]  /*10f0*/  UMOV UR9, 0xc0000010 ;  /* 0xc000001000097882 */ /* 0x000fe20000000000 */
[----:B------:R-:W-:Y:S01]  /*1100*/  UMOV UR11, 0xc0000010 ;  /* 0xc0000010000b7882 */ /* 0x000fe20000000000 */
[----:B------:R-:W-:Y:S01]  /*1110*/  UIADD3 UR16, UR6, 0x80, URZ ;  /* 0x0000008006107890 */ /* 0x000fe2000fffe03f */
[C---:B------:R-:W-:Y:S01]  /*1120*/  IADD3 R3, R6.reuse, 0x18, RZ ;  /* 0x0000001806037810 */ /* 0x040fe20007ffe0ff */
[----:B------:R-:W-:Y:S01]  /*1130*/  UMOV UR8, UR6 ;  /* 0x0000000600087c82 */ /* 0x000fe20008000000 */
[----:B------:R-:W-:Y:S01]  /*1140*/  UMOV UR10, UR4 ;  /* 0x00000004000a7c82 */ /* 0x000fe20008000000 */
[----:B------:R-:W-:Y:S01]  /*1150*/  UIADD3 UR18, UR4, 0x80, URZ ;  /* 0x0000008004127890 */ /* 0x000fe2000fffe03f */
[----:B------:R-:W-:Y:S01]  /*1160*/  QGMMA.64x64x32.F32.E4M3.E4M3 R24, gdesc[UR8], RZ, !UPT, gsb0 ;  /* 0x00e00000081879f3 */ /* 0x000fe2000c0008ff */
[----:B------:R-:W-:Y:S01]  /*1170*/  UMOV UR17, 0xc0000010 ;  /* 0xc000001000117882 */ /* 0x000fe20000000000 */
[----:B------:R-:W-:Y:S01]  /*1180*/  UMOV UR19, 0xc0000010 ;  /* 0xc000001000137882 */ /* 0x000fe20000000000 */
[----:B------:R-:W-:Y:S01]  /*1190*/  UIADD3 UR20, UR6, 0x100, URZ ;  /* 0x0000010006147890 */ /* 0x000fe2000fffe03f */
[C---:B------:R-:W-:Y:S01]  /*11a0*/  VIADD R7, R6.reuse, 0x10 ;  /* 0x0000001006077836 */ /* 0x040fe20000000000 */
[----:B------:R-:W-:Y:S01]  /*11b0*/  UIADD3 UR22, UR4, 0x100, URZ ;  /* 0x0000010004167890 */ /* 0x000fe2000fffe03f */
[----:B------:R-:W-:Y:S01]  /*11c0*/  VIADD R9, R6, 0x11 ;  /* 0x0000001106097836 */ /* 0x000fe20000000000 */
[----:B------:R-:W-:Y:S01]  /*11d0*/  UMOV UR21, 0xc0000010 ;  /* 0xc000001000157882 */ /* 0x000fe20000000000 */
[----:B------:R-:W-:Y:S01]  /*11e0*/  UMOV UR23, 0xc0000010 ;  /* 0xc000001000177882 */ /* 0x000fe20000000000 */
[----:B------:R-:W-:Y:S01]  /*11f0*/  UIADD3 UR24, UR6, 0x180, URZ ;  /* 0x0000018006187890 */ /* 0x000fe2000fffe03f */
[C---:B------:R-:W-:Y:S01]  /*1200*/  ISETP.GE.AND P1, PT, R2.reuse, R7, PT ;  /* 0x000000070200720c */ /* 0x040fe20003f26270 */
[----:B------:R-:W-:Y:S01]  /*1210*/  UIADD3 UR26, UR4, 0x180, URZ ;  /* 0x00000180041a7890 */ /* 0x000fe2000fffe03f */
[----:B------:R-:W-:Y:S01]  /*1220*/  ISETP.GE.AND P4, PT, R2, R9, PT ;  /* 0x000000090200720c */ /* 0x000fe20003f86270 */
[----:B------:R-:W-:Y:S01]  /*1230*/  UMOV UR25, 0xc0000010 ;  /* 0xc000001000197882 */ /* 0x000fe20000000000 */
[----:B------:R-:W-:Y:S01]  /*1240*/  UMOV UR27, 0xc0000010 ;  /* 0xc0000010001b7882 */ /* 0x000fe20000000000 */
[----:B------:R-:W-:Y:S01]  /*1250*/  UIADD3 UR12, UR6, 0x200, URZ ;  /* 0x00000200060c7890 */ /* 0x000fe2000fffe03f */
[----:B------:R-:W-:Y:S01]  /*1260*/  P2R R13, PR, RZ, 0x1 ;  /* 0x00000001ff0d7803 */ /* 0x000fe20000000000 */
[----:B------:R-:W-:Y:S01]  /*1270*/  UIADD3 UR14, UR4, 0x200, URZ ;  /* 0x00000200040e7890 */ /* 0x000fe2000fffe03f */
[----:B------:R-:W-:Y:S01]  /*1280*/  IMAD.MOV.U32 R71, RZ, RZ, RZ ;  /* 0x000000ffff477224 */ /* 0x000fe200078e00ff */
[----:B------:R-:W-:Y:S01]  /*1290*/  UMOV UR13, 0xc0000010 ;  /* 0xc0000010000d7882 */ /* 0x000fe20000000000 */
[----:B------:R-:W-:Y:S01]  /*12a0*/  UMOV UR15, 0xc0000010 ;  /* 0xc0000010000f7882 */ /* 0x000fe20000000000 */
[----:B------:R-:W-:Y:S01]  /*12b0*/  ULDC UR6, c[0x0][0x604] ;  /* 0x0001810000067ab9 */ /* 0x000fe20000000800 */
[----:B------:R-:W-:-:S04]  /*12c0*/  USHF.L.U32 UR7, UR7, 0x3, URZ ;  /* 0x0000000307077899 */ /* 0x000fc8000800063f */
[----:B------:R-:W-:-:S06]  /*12d0*/  ULOP3.LUT UR7, UR7, 0x8, URZ, 0xc, !UPT ;  /* 0x0000000807077892 */ /* 0x000fcc000f8e0c3f */
[----:B------:R-:W-:Y:S01]  /*12e0*/  IMAD.U32 R17, RZ, RZ, UR7 ;  /* 0x00000007ff117e24 */ /* 0x000fe2000f8e00ff */
[----:B------:R-:W-:Y:S02]  /*12f0*/  WARPGROUP.DEPBAR.LE gsb0, 0x0 ;  /* 0x00008000000079c5 */ /* 0x000fe40000010000 */
[----:B------:R-:W-:-:S06]  /*1300*/  WARPGROUP.ARRIVE ;  /* 0x00000000000079c5 */ /* 0x000fcc0000000000 */
[----:B------:R-:W-:Y:S03]  /*1310*/  QGMMA.64x64x32.F32.E4M3.E4M3 R24, gdesc[UR16], R24, gsb0 ;  /* 0x00e00000101879f3 */ /* 0x000fe60008000818 */
        /* <DEDUP_REMOVED lines=10> */
[----:B------:R-:W-:Y:S01]  /*13c0*/  FSEL R25, R25, -INF , P2 ;  /* 0xff80000019197808 */ /* 0x000fe20001000000 */
[----:B------:R1:W-:Y:S01]  /*13d0*/  SYNCS.ARRIVE.TRANS64.A1T0 RZ, [R17+UR29], RZ ;  /* 0x000000ff11ff79a7 */ /* 0x0003e2000810001d */
[----:B------:R-:W-:Y:S02]  /*13e0*/  FSEL R31, R31, -INF , P2 ;  /* 0xff8000001f1f7808 */ /* 0x000fe40001000000 */
[----:B------:R-:W-:Y:S02]  /*13f0*/  FSEL R24, R24, -INF , P3 ;  /* 0xff80000018187808 */ /* 0x000fe40001800000 */
[----:B------:R-:W-:-:S02]  /*1400*/  FSEL R30, R30, -INF , P3 ;  /* 0xff8000001e1e7808 */ /* 0x000fc40001800000 */
[----:B------:R-:W-:Y:S01]  /*1410*/  ISETP.GE.AND P2, PT, R2, R5, PT ;  /* 0x000000050200720c */ /* 0x000fe20003f46270 */
[----:B------:R-:W-:Y:S01]  /*1420*/  VIADD R5, R6, 0x21 ;  /* 0x0000002106057836 */ /* 0x000fe20000000000 */
[----:B------:R-:W-:Y:S01]  /*1430*/  ISETP.GE.AND P3, PT, R2, R3, PT ;  /* 0x000000030200720c */ /* 0x000fe20003f66270 */
[----:B------:R-:W-:Y:S01]  /*1440*/  VIADD R3, R6, 0x20 ;  /* 0x0000002006037836 */ /* 0x000fe20000000000 */
[----:B------:R-:W-:Y:S02]  /*1450*/  FSEL R29, R29, -INF , P5 ;  /* 0xff8000001d1d7808 */ /* 0x000fe40002800000 */
[----:B------:R-:W-:Y:S02]  /*1460*/  FSEL R35, R35, -INF , P5 ;  /* 0xff80000023237808 */ /* 0x000fe40002800000 */
[----:B------:R-:W-:Y:S02]  /*1470*/  FSEL R28, R28, -INF , P6 ;  /* 0xff8000001c1c7808 */ /* 0x000fe40003000000 */
[----:B------:R-:W-:-:S02]  /*1480*/  FSEL R34, R34, -INF , P6 ;  /* 0xff80000022227808 */ /* 0x000fc40003000000 */
[C---:B------:R-:W-:Y:S02]  /*1490*/  ISETP.GE.AND P5, PT, R2.reuse, R5, PT ;  /* 0x000000050200720c */ /* 0x040fe40003fa6270 */
[----:B------:R-:W-:Y:S01]  /*14a0*/  ISETP.GE.AND P6, PT, R2, R3, PT ;  /* 0x000000030200720c */ /* 0x000fe20003fc6270 */
[----:B------:R-:W-:Y:S01]  /*14b0*/  VIADD R3, R6, 0x28 ;  /* 0x0000002806037836 */ /* 0x000fe20000000000 */
[----:B------:R-:W-:Y:S02]  /*14c0*/  FMNMX R5, R24, R25, !PT ;  /* 0x0000001918057209 */ /* 0x000fe40007800000 */
[----:B------:R-:W-:Y:S02]  /*14d0*/  FSEL R32, R32, -INF , P1 ;  /* 0xff80000020207808 */ /* 0x000fe40000800000 */
[----:B------:R-:W-:Y:S02]  /*14e0*/  FMNMX R10, R28, R5, !PT ;  /* 0x000000051c0a7209 */ /* 0x000fe40007800000 */
[----:B------:R-:W-:-:S02]  /*14f0*/  FSEL R38, R38, -INF , P1 ;  /* 0xff80000026267808 */ /* 0x000fc40000800000 */
[----:B------:R-:W-:Y:S02]  /*1500*/  ISETP.GE.AND P1, PT, R2, R3, PT ;  /* 0x000000030200720c */ /* 0x000fe40003f26270 */
[----:B------:R-:W-:Y:S02]  /*1510*/  IADD3 R3, R6, 0x29, RZ ;  /* 0x0000002906037810 */ /* 0x000fe40007ffe0ff */
[----:B------:R-:W-:Y:S02]  /*1520*/  FMNMX R5, R29, R10, !PT ;  /* 0x0000000a1d057209 */ /* 0x000fe40007800000 */
[----:B------:R-:W-:Y:S02]  /*1530*/  FSEL R33, R33, -INF , P4 ;  /* 0xff80000021217808 */ /* 0x000fe40002000000 */
[----:B------:R-:W-:Y:S02]  /*1540*/  FSEL R39, R39, -INF , P4 ;  /* 0xff80000027277808 */ /* 0x000fe40002000000 */
[----:B------:R-:W-:Y:S01]  /*1550*/  ISETP.GE.AND P4, PT, R2, R3, PT ;  /* 0x000000030200720c */ /* 0x000fe20003f86270 */
[----:B------:R-:W-:Y:S01]  /*1560*/  VIADD R3, R6, 0x38 ;  /* 0x0000003806037836 */ /* 0x000fe20000000000 */
[----:B------:R-:W-:Y:S01]  /*1570*/  FMNMX R10, R32, R5, !PT ;  /* 0x00000005200a7209 */ /* 0x000fe20007800000 */
[----:B------:R-:W-:Y:S01]  /*1580*/  VIADD R5, R6, 0x30 ;  /* 0x0000003006057836 */ /* 0x000fe20000000000 */
[----:B------:R-:W-:-:S02]  /*1590*/  FSEL R36, R36, -INF , P3 ;  /* 0xff80000024247808 */ /* 0x000fc40001800000 */
[----:B------:R-:W-:Y:S02]  /*15a0*/  FSEL R42, R42, -INF , P3 ;  /* 0xff8000002a2a7808 */ /* 0x000fe40001800000 */
[----:B------:R-:W-:Y:S02]  /*15b0*/  FMNMX R7, R33, R10, !PT ;  /* 0x0000000a21077209 */ /* 0x000fe40007800000 */
[----:B------:R-:W-:Y:S01]  /*15c0*/  ISETP.GE.AND P3, PT, R2, R3, PT ;  /* 0x000000030200720c */ /* 0x000fe20003f66270 */
[----:B------:R-:W-:Y:S01]  /*15d0*/  VIADD R3, R6, 0x39 ;  /* 0x0000003906037836 */ /* 0x000fe20000000000 */
[----:B------:R-:W-:Y:S02]  /*15e0*/  FSEL R37, R37, -INF , P2 ;  /* 0xff80000025257808 */ /* 0x000fe40001000000 */
[----:B------:R-:W-:Y:S02]  /*15f0*/  FMNMX R10, R36, R7, !PT ;  /* 0x00000007240a7209 */ /* 0x000fe40007800000 */
[----:B------:R-:W-:-:S02]  /*1600*/  FSEL R43, R43, -INF , P2 ;  /* 0xff8000002b2b7808 */ /* 0x000fc40001000000 */
[C---:B------:R-:W-:Y:S01]  /*1610*/  ISETP.GE.AND P2, PT, R2.reuse, R3, PT ;  /* 0x000000030200720c */ /* 0x040fe20003f46270 */
[----:B------:R-:W-:Y:S01]  /*1620*/  VIADD R3, R2, 0x8 ;  /* 0x0000000802037836 */ /* 0x000fe20000000000 */
[----:B------:R-:W-:Y:S02]  /*1630*/  FSEL R40, R40, -INF , P6 ;  /* 0xff80000028287808 */ /* 0x000fe40003000000 */
[----:B------:R-:W-:Y:S02]  /*1640*/  FMNMX R7, R37, R10, !PT ;  /* 0x0000000a25077209 */ /* 0x000fe40007800000 */
[----:B------:R-:W-:Y:S02]  /*1650*/  FSEL R52, R52, -INF , P3 ;  /* 0xff80000034347808 */ /* 0x000fe40001800000 */
[----:B------:R-:W-:Y:S02]  /*1660*/  FSEL R41, R41, -INF , P5 ;  /* 0xff80000029297808 */ /* 0x000fe40002800000 */
[----:B------:R-:W-:-:S02]  /*1670*/  FMNMX R10, R40, R7, !PT ;  /* 0x00000007280a7209 */ /* 0x000fc40007800000 */
[----:B------:R-:W-:Y:S02]  /*1680*/  ISETP.GE.AND P3, PT, R3, R6, PT ;  /* 0x000000060300720c */ /* 0x000fe40003f66270 */
[----:B------:R-:W-:Y:S02]  /*1690*/  FSEL R44, R44, -INF , P1 ;  /* 0xff8000002c2c7808 */ /* 0x000fe40000800000 */
[----:B------:R-:W-:Y:S02]  /*16a0*/  FMNMX R7, R41, R10, !PT ;  /* 0x0000000a29077209 */ /* 0x000fe40007800000 */
[----:B------:R-:W-:Y:S02]  /*16b0*/  FSEL R53, R53, -INF , P2 ;  /* 0xff80000035357808 */ /* 0x000fe40001000000 */
[----:B------:R-:W-:Y:S02]  /*16c0*/  FSEL R26, R26, -INF , P3 ;  /* 0xff8000001a1a7808 */ /* 0x000fe40001800000 */
[----:B------:R-:W-:-:S02]  /*16d0*/  ISETP.GE.AND P2, PT, R2, R5, PT ;  /* 0x000000050200720c */ /* 0x000fc40003f46270 */
[----:B------:R-:W-:Y:S02]  /*16e0*/  ISETP.GT.AND P3, PT, R3, R6, PT ;  /* 0x000000060300720c */ /* 0x000fe40003f64270 */
[----:B------:R-:W-:Y:S02]  /*16f0*/  IADD3 R5, R6, 0x31, RZ ;  /* 0x0000003106057810 */ /* 0x000fe40007ffe0ff */
[----:B------:R-:W-:Y:S02]  /*1700*/  FSEL R45, R45, -INF , P4 ;  /* 0xff8000002d2d7808 */ /* 0x000fe40002000000 */
[----:B------:R-:W-:Y:S02]  /*1710*/  FMNMX R10, R44, R7, !PT ;  /* 0x000000072c0a7209 */ /* 0x000fe40007800000 */
[----:B------:R-:W-:Y:S02]  /*1720*/  FSEL R27, R27, -INF , P3 ;  /* 0xff8000001b1b7808 */ /* 0x000fe40001800000 */
[----:B------:R-:W-:-:S02]  /*1730*/  ISETP.GE.AND P3, PT, R2, R5, PT ;  /* 0x000000050200720c */ /* 0x000fc40003f66270 */
[----:B------:R-:W-:Y:S02]  /*1740*/  FSEL R48, R48, -INF , P2 ;  /* 0xff80000030307808 */ /* 0x000fe40001000000 */
[----:B------:R-:W-:Y:S02]  /*1750*/  FMNMX R5, R45, R10, !PT ;  /* 0x0000000a2d057209 */ /* 0x000fe40007800000 */
[----:B------:R-:W-:Y:S02]  /*1760*/  FSEL R49, R49, -INF , P3 ;  /* 0xff80000031317808 */ /* 0x000fe40001800000 */
[----:B------:R-:W-:Y:S02]  /*1770*/  FMNMX R10, R48, R5, !PT ;  /* 0x00000005300a7209 */ /* 0x000fe40007800000 */
[----:B------:R-:W-:Y:S02]  /*1780*/  FMNMX R7, R26, R27, !PT ;  /* 0x0000001b1a077209 */ /* 0x000fe40007800000 */
[----:B------:R-:W-:-:S02]  /*1790*/  FMNMX R5, R49, R10, !PT ;  /* 0x0000000a31057209 */ /* 0x000fc40007800000 */
[----:B------:R-:W-:Y:S02]  /*17a0*/  FSEL R46, R46, -INF , P6 ;  /* 0xff8000002e2e7808 */ /* 0x000fe40003000000 */
[----:B------:R-:W-:Y:S02]  /*17b0*/  FMNMX R10, R52, R5, !PT ;  /* 0x00000005340a7209 */ /* 0x000fe40007800000 */
[----:B------:R-:W-:Y:S02]  /*17c0*/  FSEL R47, R47, -INF , P5 ;  /* 0xff8000002f2f7808 */ /* 0x000fe40002800000 */
[----:B------:R-:W-:Y:S02]  /*17d0*/  FMNMX R9, R53, R10, !PT ;  /* 0x0000000a35097209 */ /* 0x000fe40007800000 */
[----:B------:R-:W-:Y:S02]  /*17e0*/  FSEL R50, R50, -INF , P1 ;  /* 0xff80000032327808 */ /* 0x000fe40000800000 */
[----:B------:R-:W-:Y:S01]  /*17f0*/  FSEL R51, R51, -INF , P4 ;  /* 0xff80000033337808 */ /* 0x000fe20002000000 */
[----:B------:R-:W2:Y:S01]  /*1800*/  SHFL.BFLY PT, R10, R9, 0x1, 0x1f ;  /* 0x0c201f00090a7f89 */ /* 0x000ea200000e0000 */
[----:B------:R-:W-:-:S02]  /*1810*/  FSEL R54, R54, -INF , P2 ;  /* 0xff80000036367808 */ /* 0x000fc40001000000 */
[----:B------:R-:W-:Y:S02]  /*1820*/  FSEL R55, R55, -INF , P3 ;  /* 0xff80000037377808 */ /* 0x000fe40001800000 */
[----:B--2---:R-:W-:-:S05]  /*1830*/  FMNMX R11, R9, R10, !PT ;  /* 0x0000000a090b7209 */ /* 0x004fca0007800000 */
[----:B------:R-:W2:Y:S02]  /*1840*/  SHFL.BFLY PT, R10, R11, 0x2, 0x1f ;  /* 0x0c401f000b0a7f89 */ /* 0x000ea400000e0000 */
[----:B--2---:R-:W-:Y:S02]  /*1850*/  FMNMX R5, R11, R10, !PT ;  /* 0x0000000a0b057209 */ /* 0x004fe40007800000 */
[----:B------:R-:W-:Y:S02]  /*1860*/  FMNMX R10, R30, R7, !PT ;  /* 0x000000071e0a7209 */ /* 0x000fe40007800000 */
[----:B------:R-:W-:Y:S02]  /*1870*/  FSETP.NEU.AND P0, PT, R5, -INF , PT ;  /* 0xff8000000500780b */ /* 0x000fe40003f0d000 */
[----:B------:R-:W-:Y:S02]  /*1880*/  FMNMX R7, R31, R10, !PT ;  /* 0x0000000a1f077209 */ /* 0x000fe40007800000 */
[----:B------:R-:W-:-:S02]  /*1890*/  FSEL R12, R5, RZ, P0 ;  /* 0x000000ff050c7208 */ /* 0x000fc40000000000 */
[----:B------:R-:W-:Y:S02]  /*18a0*/  FMNMX R10, R34, R7, !PT ;  /* 0x00000007220a7209 */ /* 0x000fe40007800000 */
[----:B------:R-:W-:Y:S01]  /*18b0*/  ISETP.NE.AND P0, PT, R13, RZ, PT ;  /* 0x000000ff0d00720c */ /* 0x000fe20003f05270 */
[----:B------:R-:W-:Y:S01]  /*18c0*/  FMUL R12, R12, UR6 ;  /* 0x000000060c0c7c20 */ /* 0x000fe20008400000 */
[----:B------:R-:W-:-:S03]  /*18d0*/  FMNMX R7, R35, R10, !PT ;  /* 0x0000000a23077209 */ /* 0x000fc60007800000 */
[--C-:B------:R-:W-:Y:S01]  /*18e0*/  FFMA R24, R24, UR6, -R12.reuse ;  /* 0x0000000618187c23 */ /* 0x100fe2000800080c */
[----:B------:R-:W-:Y:S01]  /*18f0*/  FMNMX R10, R38, R7, !PT ;  /* 0x00000007260a7209 */ /* 0x000fe20007800000 */
[--C-:B------:R-:W-:Y:S01]  /*1900*/  FFMA R25, R25, UR6, -R12.reuse ;  /* 0x0000000619197c23 */ /* 0x100fe2000800080c */
[--C-:B------:R-:W-:Y:S01]  /*1910*/  FFMA R36, R36, UR6, -R12.reuse ;  /* 0x0000000624247c23 */ /* 0x100fe2000800080c */
[--C-:B------:R-:W-:Y:S01]  /*1920*/  FFMA R28, R28, UR6, -R12.reuse ;  /* 0x000000061c1c7c23 */ /* 0x100fe2000800080c */
[----:B------:R-:W-:Y:S01]  /*1930*/  FMNMX R7, R39, R10, !PT ;  /* 0x0000000a27077209 */ /* 0x000fe20007800000 */
[--C-:B------:R-:W-:Y:S01]  /*1940*/  FFMA R32, R32, UR6, -R12.reuse ;  /* 0x0000000620207c23 */ /* 0x100fe2000800080c */
[----:B------:R-:W-:Y:S01]  /*1950*/  FSETP.GEU.AND P5, PT, R24, -126, PT ;  /* 0xc2fc00001800780b */ /* 0x000fe20003fae000 */
        /* <DEDUP_REMOVED lines=12> */
[----:B------:R-:W-:Y:S01]  /*1a20*/  @!P5 FMUL R24, R24, 0.5 ;  /* 0x3f0000001818d820 */ /* 0x000fe20000400000 */
[----:B------:R-:W-:Y:S01]  /*1a30*/  FMNMX R7, R47, R10, !PT ;  /* 0x0000000a2f077209 */ /* 0x000fe20007800000 */
[--C-:B------:R-:W-:Y:S01]  /*1a40*/  FFMA R44, R44, UR6, -R12.reuse ;  /* 0x000000062c2c7c23 */ /* 0x100fe2000800080c */
[----:B------:R-:W-:Y:S01]  /*1a50*/  FSETP.GEU.AND P6, PT, R29, -126, PT ;  /* 0xc2fc00001d00780b */ /* 0x000fe20003fce000 */
[----:B------:R-:W-:Y:S01]  /*1a60*/  @!P1 FMUL R25, R25, 0.5 ;  /* 0x3f00000019199820 */ /* 0x000fe20000400000 */
[----:B------:R-:W-:Y:S01]  /*1a70*/  FMNMX R10, R50, R7, !PT ;  /* 0x00000007320a7209 */ /* 0x000fe20007800000 */
[----:B------:R-:W2:Y:S01]  /*1a80*/  MUFU.EX2 R24, R24 ;  /* 0x0000001800187308 */ /* 0x000ea20000000800 */
[----:B------:R-:W-:Y:S01]  /*1a90*/  FSETP.GEU.AND P3, PT, R33, -126, PT ;  /* 0xc2fc00002100780b */ /* 0x000fe20003f6e000 */
[----:B------:R-:W-:Y:S01]  /*1aa0*/  @!P2 FMUL R28, R28, 0.5 ;  /* 0x3f0000001c1ca820 */ /* 0x000fe20000400000 */
[----:B------:R-:W-:Y:S01]  /*1ab0*/  FMNMX R7, R51, R10, !PT ;  /* 0x0000000a33077209 */ /* 0x000fe20007800000 */
[--C-:B------:R-:W-:Y:S01]  /*1ac0*/  FFMA R49, R49, UR6, -R12.reuse ;  /* 0x0000000631317c23 */ /* 0x100fe2000800080c */
[--C-:B------:R-:W-:Y:S01]  /*1ad0*/  FFMA R45, R45, UR6, -R12.reuse ;  /* 0x000000062d2d7c23 */ /* 0x100fe2000800080c */
[----:B------:R-:W-:Y:S01]  /*1ae0*/  @!P4 FMUL R32, R32, 0.5 ;  /* 0x3f0000002020c820 */ /* 0x000fe20000400000 */
[----:B------:R-:W-:Y:S01]  /*1af0*/  FMNMX R10, R54, R7, !PT ;  /* 0x00000007360a7209 */ /* 0x000fe20007800000 */
[----:B------:R-:W3:Y:S01]  /*1b00*/  MUFU.EX2 R14, R25 ;  /* 0x00000019000e7308 */ /* 0x000ee20000000800 */
[--C-:B------:R-:W-:Y:S01]  /*1b10*/  FFMA R52, R52, UR6, -R12.reuse ;  /* 0x0000000634347c23 */ /* 0x100fe2000800080c */
[----:B------:R-:W-:Y:S01]  /*1b20*/  @!P6 FMUL R29, R29, 0.5 ;  /* 0x3f0000001d1de820 */ /* 0x000fe20000400000 */
[----:B------:R-:W-:Y:S01]  /*1b30*/  FMNMX R10, R55, R10, !PT ;  /* 0x0000000a370a7209 */ /* 0x000fe20007800000 */
[----:B------:R-:W-:-:S02]  /*1b40*/  FFMA R12, R53, UR6, -R12 ;  /* 0x00000006350c7c23 */ /* 0x000fc4000800080c */
[----:B------:R-:W-:Y:S02]  /*1b50*/  @!P3 FMUL R33, R33, 0.5 ;  /* 0x3f0000002121b820 */ /* 0x000fe40000400000 */
[----:B------:R-:W4:Y:S01]  /*1b60*/  SHFL.BFLY PT, R7, R10, 0x1, 0x1f ;  /* 0x0c201f000a077f89 */ /* 0x000f2200000e0000 */
[----:B--2---:R-:W-:Y:S01]  /*1b70*/  @!P5 FMUL R24, R24, R24 ;  /* 0x000000181818d220 */ /* 0x004fe20000400000 */
[----:B------:R-:W-:Y:S01]  /*1b80*/  FSETP.GEU.AND P5, PT, R36, -126, PT ;  /* 0xc2fc00002400780b */ /* 0x000fe20003fae000 */
[----:B------:R-:W2:Y:S01]  /*1b90*/  MUFU.EX2 R28, R28 ;  /* 0x0000001c001c7308 */ /* 0x000ea20000000800 */
[----:B---3--:R-:W-:Y:S01]  /*1ba0*/  @!P1 FMUL R14, R14, R14 ;  /* 0x0000000e0e0e9220 */ /* 0x008fe20000400000 */
[----:B------:R-:W-:-:S06]  /*1bb0*/  FSETP.GEU.AND P1, PT, R37, -126, PT ;  /* 0xc2fc00002500780b */ /* 0x000fcc0003f2e000 */
[----:B------:R-:W3:Y:S04]  /*1bc0*/  MUFU.EX2 R16, R29 ;  /* 0x0000001d00107308 */ /* 0x000ee80000000800 */
[----:B------:R-:W-:-:S04]  /*1bd0*/  @!P5 FMUL R36, R36, 0.5 ;  /* 0x3f0000002424d820 */ /* 0x000fc80000400000 */
[----:B------:R-:W5:Y:S01]  /*1be0*/  MUFU.EX2 R32, R32 ;  /* 0x0000002000207308 */ /* 0x000f620000000800 */
[----:B--2---:R-:W-:Y:S01]  /*1bf0*/  @!P2 FMUL R28, R28, R28 ;  /* 0x0000001c1c1ca220 */ /* 0x004fe20000400000 */
[----:B------:R-:W-:Y:S01]  /*1c00*/  FSETP.GEU.AND P2, PT, R40, -126, PT ;  /* 0xc2fc00002800780b */ /* 0x000fe20003f4e000 */
[----:B------:R-:W-:Y:S01]  /*1c10*/  @!P1 FMUL R37, R37, 0.5 ;  /* 0x3f00000025259820 */ /* 0x000fe20000400000 */
[----:B----4-:R-:W-:-:S04]  /*1c20*/  FMNMX R7, R10, R7, !PT ;  /* 0x000000070a077209 */ /* 0x010fc80007800000 */
[----:B------:R-:W2:Y:S01]  /*1c30*/  MUFU.EX2 R36, R36 ;  /* 0x0000002400247308 */ /* 0x000ea20000000800 */
[----:B---3--:R-:W-:Y:S01]  /*1c40*/  @!P6 FMUL R16, R16, R16 ;  /* 0x000000101010e220 */ /* 0x008fe20000400000 */
[----:B------:R-:W3:Y:S01]  /*1c50*/  SHFL.BFLY PT, R10, R7, 0x2, 0x1f ;  /* 0x0c401f00070a7f89 */ /* 0x000ee200000e0000 */
[----:B------:R-:W-:-:S04]  /*1c60*/  FSETP.GEU.AND P6, PT, R41, -126, PT ;  /* 0xc2fc00002900780b */ /* 0x000fc80003fce000 */
[----:B------:R-:W-:Y:S01]  /*1c70*/  @!P2 FMUL R40, R40, 0.5 ;  /* 0x3f0000002828a820 */ /* 0x000fe20000400000 */
[----:B------:R4:W1:Y:S01]  /*1c80*/  MUFU.EX2 R20, R37 ;  /* 0x0000002500147308 */ /* 0x0008620000000800 */
[----:B-----5:R-:W-:Y:S01]  /*1c90*/  @!P4 FMUL R32, R32, R32 ;  /* 0x000000202020c220 */ /* 0x020fe20000400000 */
[----:B------:R-:W-:-:S06]  /*1ca0*/  FSETP.GEU.AND P4, PT, R44, -126, PT ;  /* 0xc2fc00002c00780b */ /* 0x000fcc0003f8e000 */
[----:B------:R-:W5:Y:S01]  /*1cb0*/  MUFU.EX2 R18, R33 ;  /* 0x0000002100127308 */ /* 0x000f620000000800 */
[----:B--2---:R-:W-:Y:S01]  /*1cc0*/  @!P5 FMUL R36, R36, R36 ;  /* 0x000000242424d220 */ /* 0x004fe20000400000 */
[----:B------:R-:W-:Y:S01]  /*1cd0*/  @!P6 FMUL R41, R41, 0.5 ;  /* 0x3f0000002929e820 */ /* 0x000fe20000400000 */
[----:B----4-:R-:W-:-:S04]  /*1ce0*/  F2FP.SATFINITE.E4M3.F32.PACK_AB_MERGE_C R37, R71, R16, RZ ;  /* 0x000000104725723e */ /* 0x010fc800048070ff */
[----:B------:R-:W-:Y:S01]  /*1cf0*/  @!P4 FMUL R44, R44, 0.5 ;  /* 0x3f0000002c2cc820 */ /* 0x000fe20000400000 */
[----:B------:R-:W2:Y:S01]  /*1d00*/  MUFU.EX2 R40, R40 ;  /* 0x0000002800287308 */ /* 0x000ea20000000800 */
[----:B-1----:R-:W-:Y:S01]  /*1d10*/  @!P1 FMUL R20, R20, R20 ;  /* 0x0000001414149220 */ /* 0x002fe20000400000 */
[----:B---3--:R-:W-:Y:S02]  /*1d20*/  FMNMX R7, R7, R10, !PT ;  /* 0x0000000a07077209 */ /* 0x008fe40007800000 */
[----:B------:R-:W-:Y:S02]  /*1d30*/  FSETP.GEU.AND P1, PT, R48, -126, PT ;  /* 0xc2fc00003000780b */ /* 0x000fe40003f2e000 */
[C---:B------:R-:W-:Y:S02]  /*1d40*/  FSETP.NEU.AND P5, PT, R7.reuse, -INF , PT ;  /* 0xff8000000700780b */ /* 0x040fe40003fad000 */
[----:B------:R-:W1:Y:S01]  /*1d50*/  MUFU.EX2 R41, R41 ;  /* 0x0000002900297308 */ /* 0x000e620000000800 */
[----:B-----5:R-:W-:Y:S01]  /*1d60*/  @!P3 FMUL R18, R18, R18 ;  /* 0x000000121212b220 */ /* 0x020fe20000400000 */
[----:B------:R-:W-:-:S02]  /*1d70*/  FSEL R9, R7, RZ, P5 ;  /* 0x000000ff07097208 */ /* 0x000fc40002800000 */
[----:B------:R-:W-:Y:S02]  /*1d80*/  FSETP.GEU.AND P5, PT, R49, -126, PT ;  /* 0xc2fc00003100780b */ /* 0x000fe40003fae000 */
[----:B------:R-:W-:Y:S01]  /*1d90*/  FSETP.GEU.AND P3, PT, R45, -126, PT ;  /* 0xc2fc00002d00780b */ /* 0x000fe20003f6e000 */
[----:B------:R-:W-:Y:S01]  /*1da0*/  FMUL R9, R9, UR6 ;  /* 0x0000000609097c20 */ /* 0x000fe20008400000 */
[----:B------:R-:W3:Y:S01]  /*1db0*/  MUFU.EX2 R44, R44 ;  /* 0x0000002c002c7308 */ /* 0x000ee20000000800 */
[----:B------:R-:W-:Y:S01]  /*1dc0*/  @!P1 FMUL R48, R48, 0.5 ;  /* 0x3f00000030309820 */ /* 0x000fe20000400000 */
[----:B--2---:R-:W-:Y:S01]  /*1dd0*/  @!P2 FMUL R40, R40, R40 ;  /* 0x000000282828a220 */ /* 0x004fe20000400000 */
[--C-:B------:R-:W-:Y:S01]  /*1de0*/  FFMA R30, R30, UR6, -R9.reuse ;  /* 0x000000061e1e7c23 */ /* 0x100fe20008000809 */
[--C-:B------:R-:W-:Y:S01]  /*1df0*/  FFMA R26, R26, UR6, -R9.reuse ;  /* 0x000000061a1a7c23 */ /* 0x100fe20008000809 */
[--C-:B------:R-:W-:Y:S01]  /*1e00*/  FFMA R31, R31, UR6, -R9.reuse ;  /* 0x000000061f1f7c23 */ /* 0x100fe20008000809 */
[----:B------:R-:W-:Y:S01]  /*1e10*/  FSETP.GEU.AND P2, PT, R52, -126, PT ;  /* 0xc2fc00003400780b */ /* 0x000fe20003f4e000 */
[--C-:B------:R-:W-:Y:S01]  /*1e20*/  FFMA R27, R27, UR6, -R9.reuse ;  /* 0x000000061b1b7c23 */ /* 0x100fe20008000809 */
[----:B------:R-:W2:Y:S01]  /*1e30*/  MUFU.EX2 R48, R48 ;  /* 0x0000003000307308 */ /* 0x000ea20000000800 */
[----:B------:R-:W-:Y:S01]  /*1e40*/  @!P5 FMUL R49, R49, 0.5 ;  /* 0x3f0000003131d820 */ /* 0x000fe20000400000 */
[----:B-1----:R-:W-:Y:S01]  /*1e50*/  @!P6 FMUL R41, R41, R41 ;  /* 0x000000292929e220 */ /* 0x002fe20000400000 */
[----:B------:R-:W-:Y:S01]  /*1e60*/  @!P3 FMUL R45, R45, 0.5 ;  /* 0x3f0000002d2db820 */ /* 0x000fe20000400000 */
[----:B------:R-:W-:Y:S01]  /*1e70*/  FSETP.GEU.AND P6, PT, R12, -126, PT ;  /* 0xc2fc00000c00780b */ /* 0x000fe20003fce000 */
[--C-:B------:R-:W-:Y:S01]  /*1e80*/  FFMA R34, R34, UR6, -R9.reuse ;  /* 0x0000000622227c23 */ /* 0x100fe20008000809 */
[--C-:B------:R-:W-:Y:S01]  /*1e90*/  FFMA R13, R42, UR6, -R9.reuse ;  /* 0x000000062a0d7c23 */ /* 0x100fe20008000809 */
[--C-:B------:R-:W-:Y:S01]  /*1ea0*/  FFMA R43, R43, UR6, -R9.reuse ;  /* 0x000000062b2b7c23 */ /* 0x100fe20008000809 */
[----:B------:R-:W1:Y:S01]  /*1eb0*/  MUFU.EX2 R49, R49 ;  /* 0x0000003100317308 */ /* 0x000e620000000800 */
[----:B---3--:R-:W-:Y:S01]  /*1ec0*/  @!P4 FMUL R44, R44, R44 ;  /* 0x0000002c2c2cc220 */ /* 0x008fe20000400000 */
[----:B------:R-:W-:Y:S01]  /*1ed0*/  FSETP.GEU.AND P4, PT, R26, -126, PT ;  /* 0xc2fc00001a00780b */ /* 0x000fe20003f8e000 */
[----:B------:R-:W-:Y:S01]  /*1ee0*/  @!P2 FMUL R52, R52, 0.5 ;  /* 0x3f0000003434a820 */ /* 0x000fe20000400000 */
[--C-:B------:R-:W-:Y:S01]  /*1ef0*/  FFMA R35, R35, UR6, -R9.reuse ;  /* 0x0000000623237c23 */ /* 0x100fe20008000809 */
[--C-:B------:R-:W-:Y:S01]  /*1f00*/  FFMA R11, R38, UR6, -R9.reuse ;  /* 0x00000006260b7c23 */ /* 0x100fe20008000809 */
[--C-:B------:R-:W-:Y:S01]  /*1f10*/  FFMA R39, R39, UR6, -R9.reuse ;  /* 0x0000000627277c23 */ /* 0x100fe20008000809 */
[--C-:B------:R-:W-:Y:S01]  /*1f20*/  FFMA R15, R46, UR6, -R9.reuse ;  /* 0x000000062e0f7c23 */ /* 0x100fe20008000809 */
[----:B------:R-:W3:Y:S01]  /*1f30*/  MUFU.EX2 R45, R45 ;  /* 0x0000002d002d7308 */ /* 0x000ee20000000800 */
[----:B--2---:R-:W-:Y:S01]  /*1f40*/  @!P1 FMUL R48, R48, R48 ;  /* 0x0000003030309220 */ /* 0x004fe20000400000 */
[----:B------:R-:W-:Y:S01]  /*1f50*/  FSETP.GEU.AND P1, PT, R30, -126, PT ;  /* 0xc2fc00001e00780b */ /* 0x000fe20003f2e000 */
[----:B------:R-:W-:Y:S01]  /*1f60*/  @!P6 FMUL R12, R12, 0.5 ;  /* 0x3f0000000c0ce820 */ /* 0x000fe20000400000 */
[--C-:B------:R-:W-:Y:S01]  /*1f70*/  FFMA R47, R47, UR6, -R9.reuse ;  /* 0x000000062f2f7c23 */ /* 0x100fe20008000809 */
[--C-:B------:R-:W-:Y:S01]  /*1f80*/  FFMA R50, R50, UR6, -R9.reuse ;  /* 0x0000000632327c23 */ /* 0x100fe20008000809 */
[--C-:B------:R-:W-:Y:S01]  /*1f90*/  FFMA R51, R51, UR6, -R9.reuse ;  /* 0x0000000633337c23 */ /* 0x100fe20008000809 */
[----:B------:R-:W-:Y:S01]  /*1fa0*/  @!P4 FMUL R26, R26, 0.5 ;  /* 0x3f0000001a1ac820 */ /* 0x000fe20000400000 */
[----:B------:R-:W2:Y:S01]  /*1fb0*/  MUFU.EX2 R52, R52 ;  /* 0x0000003400347308 */ /* 0x000ea20000000800 */
[----:B-1----:R-:W-:Y:S01]  /*1fc0*/  @!P5 FMUL R49, R49, R49 ;  /* 0x000000313131d220 */ /* 0x002fe20000400000 */
[----:B------:R-:W-:Y:S01]  /*1fd0*/  FSETP.GEU.AND P5, PT, R31, -126, PT ;  /* 0xc2fc00001f00780b */ /* 0x000fe20003fae000 */
[--C-:B------:R-:W-:Y:S01]  /*1fe0*/  FFMA R54, R54, UR6, -R9.reuse ;  /* 0x0000000636367c23 */ /* 0x100fe20008000809 */
[----:B------:R-:W-:Y:S01]  /*1ff0*/  FFMA R9, R55, UR6, -R9 ;  /* 0x0000000637097c23 */ /* 0x000fe20008000809 */
[----:B------:R-:W-:Y:S01]  /*2000*/  FADD R17, R14, R41 ;  /* 0x000000290e117221 */ /* 0x000fe20000000000 */
[----:B------:R-:W-:Y:S01]  /*2010*/  F2FP.SATFINITE.E4M3.F32.PACK_AB_MERGE_C R33, R71, R14, RZ ;  /* 0x0000000e4721723e */ /* 0x000fe200048070ff */
[----:B------:R-:W-:Y:S01]  /*2020*/  @!P1 FMUL R30, R30, 0.5 ;  /* 0x3f0000001e1e9820 */ /* 0x000fe20000400000 */
[----:B------:R-:W1:Y:S01]  /*2030*/  MUFU.EX2 R12, R12 ;  /* 0x0000000c000c7308 */ /* 0x000e620000000800 */
[----:B---3--:R-:W-:Y:S01]  /*2040*/  @!P3 FMUL R45, R45, R45 ;  /* 0x0000002d2d2db220 */ /* 0x008fe20000400000 */
[----:B------:R-:W-:Y:S01]  /*2050*/  FSETP.GEU.AND P3, PT, R27, -126, PT ;  /* 0xc2fc00001b00780b */ /* 0x000fe20003f6e000 */
[----:B------:R-:W-:Y:S01]  /*2060*/  FADD R19, R28, R44 ;  /* 0x0000002c1c137221 */ /* 0x000fe20000000000 */
[----:B------:R-:W-:Y:S01]  /*2070*/  F2FP.SATFINITE.E4M3.F32.PACK_AB_MERGE_C R53, R71, R18, RZ ;  /* 0x000000124735723e */ /* 0x000fe200048070ff */
[----:B------:R-:W-:Y:S01]  /*2080*/  FADD R21, R16, R45 ;  /* 0x0000002d10157221 */ /* 0x000fe20000000000 */
[----:B------:R-:W-:Y:S01]  /*2090*/  FADD R16, R18, R49 ;  /* 0x0000003112107221 */ /* 0x000fe20000000000 */
[----:B------:R-:W-:Y:S01]  /*20a0*/  @!P5 FMUL R31, R31, 0.5 ;  /* 0x3f0000001f1fd820 */ /* 0x000fe20000400000 */
[----:B------:R-:W3:Y:S01]  /*20b0*/  MUFU.EX2 R30, R30 ;  /* 0x0000001e001e7308 */ /* 0x000ee20000000800 */
[----:B--2---:R-:W-:Y:S01]  /*20c0*/  @!P2 FMUL R52, R52, R52 ;  /* 0x000000343434a220 */ /* 0x004fe20000400000 */
[----:B------:R-:W-:Y:S01]  /*20d0*/  FSETP.GEU.AND P2, PT, R34, -126, PT ;  /* 0xc2fc00002200780b */ /* 0x000fe20003f4e000 */
[----:B------:R-:W-:Y:S01]  /*20e0*/  FADD R14, R32, R48 ;  /* 0x00000030200e7221 */ /* 0x000fe20000000000 */
[C---:B------:R-:W-:Y:S01]  /*20f0*/  F2FP.SATFINITE.E4M3.F32.PACK_AB_MERGE_C R55, R71.reuse, R36, RZ ;  /* 0x000000244737723e */ /* 0x040fe200048070ff */
[----:B------:R-:W-:Y:S01]  /*2100*/  FADD R18, R36, R52 ;  /* 0x0000003424127221 */ /* 0x000fe20000000000 */
[----:B------:R-:W-:Y:S01]  /*2110*/  F2FP.SATFINITE.E4M3.F32.PACK_AB_MERGE_C R56, R71, R20, RZ ;  /* 0x000000144738723e */ /* 0x000fe200048070ff */
[----:B------:R-:W-:Y:S01]  /*2120*/  @!P3 FMUL R27, R27, 0.5 ;  /* 0x3f0000001b1bb820 */ /* 0x000fe20000400000 */
[----:B------:R2:W4:Y:S01]  /*2130*/  MUFU.EX2 R22, R31 ;  /* 0x0000001f00167308 */ /* 0x0005220000000800 */
[----:B-1----:R-:W-:Y:S01]  /*2140*/  @!P6 FMUL R12, R12, R12 ;  /* 0x0000000c0c0ce220 */ /* 0x002fe20000400000 */
[----:B------:R-:W-:Y:S01]  /*2150*/  FSETP.GEU.AND P6, PT, R35, -126, PT ;  /* 0xc2fc00002300780b */ /* 0x000fe20003fce000 */
[----:B------:R-:W-:Y:S01]  /*2160*/  FADD R18, R19, R18 ;  /* 0x0000001213127221 */ /* 0x000fe20000000000 */
[----:B------:R-:W-:Y:S01]  /*2170*/  F2FP.SATFINITE.E4M3.F32.PACK_AB_MERGE_C R59, R71, R45, RZ ;  /* 0x0000002d473b723e */ /* 0x000fe200048070ff */
[----:B------:R-:W-:Y:S01]  /*2180*/  FADD R16, R17, R16 ;  /* 0x0000001011107221 */ /* 0x000fe20000000000 */
[----:B------:R-:W-:Y:S01]  /*2190*/  F2FP.SATFINITE.E4M3.F32.PACK_AB_MERGE_C R57, R71, R40, RZ ;  /* 0x000000284739723e */ /* 0x000fe200048070ff */
[----:B------:R-:W-:Y:S01]  /*21a0*/  @!P2 FMUL R34, R34, 0.5 ;  /* 0x3f0000002222a820 */ /* 0x000fe20000400000 */
[----:B------:R-:W1:Y:S01]  /*21b0*/  MUFU.EX2 R26, R26 ;  /* 0x0000001a001a7308 */ /* 0x000e620000000800 */
[----:B---3--:R-:W-:Y:S01]  /*21c0*/  @!P1 FMUL R30, R30, R30 ;  /* 0x0000001e1e1e9220 */ /* 0x008fe20000400000 */
[----:B------:R-:W-:-:S02]  /*21d0*/  FSETP.GEU.AND P1, PT, R13, -126, PT ;  /* 0xc2fc00000d00780b */ /* 0x000fc40003f2e000 */
[C---:B--2---:R-:W-:Y:S02]  /*21e0*/  F2FP.SATFINITE.E4M3.F32.PACK_AB_MERGE_C R31, R71.reuse, R24, RZ ;  /* 0x00000018471f723e */ /* 0x044fe400048070ff */
[----:B------:R-:W-:Y:S01]  /*21f0*/  F2FP.SATFINITE.E4M3.F32.PACK_AB_MERGE_C R60, R71, R48, RZ ;  /* 0x00000030473c723e */ /* 0x000fe200048070ff */
[----:B------:R-:W-:Y:S01]  /*2200*/  @!P6 FMUL R35, R35, 0.5 ;  /* 0x3f0000002323e820 */ /* 0x000fe20000400000 */
[----:B------:R-:W2:Y:S01]  /*2210*/  MUFU.EX2 R10, R27 ;  /* 0x0000001b000a7308 */ /* 0x000ea20000000800 */
[----:B----4-:R-:W-:Y:S01]  /*2220*/  @!P5 FMUL R22, R22, R22 ;  /* 0x000000161616d220 */ /* 0x010fe20000400000 */
[----:B------:R-:W-:Y:S02]  /*2230*/  FSETP.GEU.AND P5, PT, R43, -126, PT ;  /* 0xc2fc00002b00780b */ /* 0x000fe40003fae000 */
[C---:B------:R-:W-:Y:S02]  /*2240*/  F2FP.SATFINITE.E4M3.F32.PACK_AB_MERGE_C R41, R71.reuse, R41, RZ ;  /* 0x000000294729723e */ /* 0x040fe400048070ff */
[----:B------:R-:W-:Y:S01]  /*2250*/  F2FP.SATFINITE.E4M3.F32.PACK_AB_MERGE_C R36, R71, R22, RZ ;  /* 0x000000164724723e */ /* 0x000fe200048070ff */
[----:B------:R-:W-:Y:S01]  /*2260*/  @!P1 FMUL R13, R13, 0.5 ;  /* 0x3f0000000d0d9820 */ /* 0x000fe20000400000 */
[----:B------:R-:W3:Y:S01]  /*2270*/  MUFU.EX2 R34, R34 ;  /* 0x0000002200227308 */ /* 0x000ee20000000800 */
[----:B-1----:R-:W-:Y:S01]  /*2280*/  @!P4 FMUL R26, R26, R26 ;  /* 0x0000001a1a1ac220 */ /* 0x002fe20000400000 */
[----:B------:R-:W-:-:S02]  /*2290*/  FSETP.GEU.AND P4, PT, R11, -126, PT ;  /* 0xc2fc00000b00780b */ /* 0x000fc40003f8e000 */
[C---:B------:R-:W-:Y:S02]  /*22a0*/  F2FP.SATFINITE.E4M3.F32.PACK_AB_MERGE_C R58, R71.reuse, R44, RZ ;  /* 0x0000002c473a723e */ /* 0x040fe400048070ff */
[----:B------:R-:W-:Y:S01]  /*22b0*/  F2FP.SATFINITE.E4M3.F32.PACK_AB_MERGE_C R49, R71, R49, RZ ;  /* 0x000000314731723e */ /* 0x000fe200048070ff */
[----:B------:R-:W-:Y:S01]  /*22c0*/  @!P5 FMUL R43, R43, 0.5 ;  /* 0x3f0000002b2bd820 */ /* 0x000fe20000400000 */
[----:B------:R1:W4:Y:S01]  /*22d0*/  MUFU.EX2 R38, R35 ;  /* 0x0000002300267308 */ /* 0x0003220000000800 */
[----:B--2---:R-:W-:Y:S01]  /*22e0*/  @!P3 FMUL R10, R10, R10 ;  /* 0x0000000a0a0ab220 */ /* 0x004fe20000400000 */
[----:B------:R-:W-:Y:S02]  /*22f0*/  FSETP.GEU.AND P3, PT, R39, -126, PT ;  /* 0xc2fc00002700780b */ /* 0x000fe40003f6e000 */
[----:B------:R-:W-:Y:S02]  /*2300*/  F2FP.SATFINITE.E4M3.F32.PACK_AB_MERGE_C R52, R71, R52, RZ ;  /* 0x000000344734723e */ /* 0x000fe400048070ff */
[----:B------:R-:W-:Y:S01]  /*2310*/  LOP3.LUT R31, R31, 0xff, RZ, 0xc0, !PT ;  /* 0x000000ff1f1f7812 */ /* 0x000fe200078ec0ff */
[----:B------:R-:W-:Y:S01]  /*2320*/  @!P4 FMUL R11, R11, 0.5 ;  /* 0x3f0000000b0bc820 */ /* 0x000fe20000400000 */
[----:B------:R-:W2:Y:S01]  /*2330*/  MUFU.EX2 R13, R13 ;  /* 0x0000000d000d7308 */ /* 0x000ea20000000800 */
[----:B---3--:R-:W-:Y:S01]  /*2340*/  @!P2 FMUL R34, R34, R34 ;  /* 0x000000222222a220 */ /* 0x008fe20000400000 */
[----:B------:R-:W-:-:S02]  /*2350*/  FSETP.GEU.AND P2, PT, R15, -126, PT ;  /* 0xc2fc00000f00780b */ /* 0x000fc40003f4e000 */
[C---:B-1----:R-:W-:Y:S02]  /*2360*/  F2FP.SATFINITE.E4M3.F32.PACK_AB_MERGE_C R35, R71.reuse, R28, RZ ;  /* 0x0000001c4723723e */ /* 0x042fe400048070ff */
[----:B------:R-:W-:Y:S01]  /*2370*/  F2FP.SATFINITE.E4M3.F32.PACK_AB_MERGE_C R28, R71, R26, RZ ;  /* 0x0000001a471c723e */ /* 0x000fe200048070ff */
[----:B------:R-:W-:Y:S01]  /*2380*/  @!P3 FMUL R39, R39, 0.5 ;  /* 0x3f0000002727b820 */ /* 0x000fe20000400000 */
[----:B------:R1:W3:Y:S01]  /*2390*/  MUFU.EX2 R42, R11 ;  /* 0x0000000b002a7308 */ /* 0x0002e20000000800 */
[----:B----4-:R-:W-:Y:S01]  /*23a0*/  @!P6 FMUL R38, R38, R38 ;  /* 0x000000262626e220 */ /* 0x010fe20000400000 */
[----:B------:R-:W-:Y:S02]  /*23b0*/  FSETP.GEU.AND P6, PT, R47, -126, PT ;  /* 0xc2fc00002f00780b */ /* 0x000fe40003fce000 */
[----:B------:R-:W-:Y:S02]  /*23c0*/  LOP3.LUT R55, R55, 0xff, RZ, 0xc0, !PT ;  /* 0x000000ff37377812 */ /* 0x000fe400078ec0ff */
[----:B------:R-:W-:Y:S01]  /*23d0*/  LOP3.LUT R56, R56, 0xffff, RZ, 0xc0, !PT ;  /* 0x0000ffff38387812 */ /* 0x000fe200078ec0ff */
[----:B------:R-:W-:Y:S01]  /*23e0*/  @!P2 FMUL R15, R15, 0.5 ;  /* 0x3f0000000f0fa820 */ /* 0x000fe20000400000 */
[----:B------:R4:W5:Y:S01]  /*23f0*/  MUFU.EX2 R46, R39 ;  /* 0x00000027002e7308 */ /* 0x0009620000000800 */
[----:B--2---:R-:W-:Y:S01]  /*2400*/  @!P1 FMUL R13, R13, R13 ;  /* 0x0000000d0d0d9220 */ /* 0x004fe20000400000 */
[----:B------:R-:W-:-:S02]  /*2410*/  FSETP.GEU.AND P1, PT, R54, -126, PT ;  /* 0xc2fc00003600780b */ /* 0x000fc40003f2e000 */
[----:B-1----:R-:W-:Y:S02]  /*2420*/  LOP3.LUT R11, R0, 0x3, RZ, 0xc0, !PT ;  /* 0x00000003000b7812 */ /* 0x002fe400078ec0ff */
[----:B------:R-:W-:Y:S01]  /*2430*/  F2FP.SATFINITE.E4M3.F32.PACK_AB_MERGE_C R45, R71, R13, RZ ;  /* 0x0000000d472d723e */ /* 0x000fe200048070ff */
[----:B------:R-:W-:Y:S01]  /*2440*/  @!P6 FMUL R47, R47, 0.5 ;  /* 0x3f0000002f2fe820 */ /* 0x000fe20000400000 */
[----:B------:R-:W1:Y:S01]  /*2450*/  MUFU.EX2 R43, R43 ;  /* 0x0000002b002b7308 */ /* 0x000e620000000800 */
[----:B---3--:R-:W-:Y:S01]  /*2460*/  @!P4 FMUL R42, R42, R42 ;  /* 0x0000002a2a2ac220 */ /* 0x008fe20000400000 */
[----:B------:R-:W-:Y:S01]  /*2470*/  FSETP.GEU.AND P4, PT, R50, -126, PT ;  /* 0xc2fc00003200780b */ /* 0x000fe20003f8e000 */
[----:B------:R-:W-:Y:S01]  /*2480*/  VIADD R11, R11, 0xffffffff ;  /* 0xffffffff0b0b7836 */ /* 0x000fe20000000000 */
[----:B----4-:R-:W-:Y:S01]  /*2490*/  F2FP.SATFINITE.E4M3.F32.PACK_AB_MERGE_C R39, R71, R32, RZ ;  /* 0x000000204727723e */ /* 0x010fe200048070ff */
[----:B------:R-:W-:Y:S01]  /*24a0*/  IMAD.U32 R45, R45, 0x10000, RZ ;  /* 0x000100002d2d7824 */ /* 0x000fe200078e00ff */
[----:B------:R-:W-:Y:S01]  /*24b0*/  F2FP.SATFINITE.E4M3.F32.PACK_AB_MERGE_C R32, R71, R10, RZ ;  /* 0x0000000a4720723e */ /* 0x000fe200048070ff */
[----:B------:R-:W-:Y:S01]  /*24c0*/  @!P1 FMUL R54, R54, 0.5 ;  /* 0x3f00000036369820 */ /* 0x000fe20000400000 */
[----:B------:R-:W2:Y:S01]  /*24d0*/  MUFU.EX2 R15, R15 ;  /* 0x0000000f000f7308 */ /* 0x000ea20000000800 */
[----:B-----5:R-:W-:Y:S01]  /*24e0*/  @!P3 FMUL R46, R46, R46 ;  /* 0x0000002e2e2eb220 */ /* 0x020fe20000400000 */
[----:B------:R-:W-:-:S02]  /*24f0*/  FSETP.GEU.AND P3, PT, R51, -126, PT ;  /* 0xc2fc00003300780b */ /* 0x000fc40003f6e000 */
[----:B------:R-:W-:Y:S02]  /*2500*/  LOP3.LUT R32, R32, 0xffff, RZ, 0xc0, !PT ;  /* 0x0000ffff20207812 */ /* 0x000fe400078ec0ff */
[----:B------:R-:W-:Y:S01]  /*2510*/  LOP3.LUT R52, R52, 0xff, RZ, 0xc0, !PT ;  /* 0x000000ff34347812 */ /* 0x000fe200078ec0ff */
[----:B------:R-:W-:Y:S01]  /*2520*/  @!P4 FMUL R50, R50, 0.5 ;  /* 0x3f0000003232c820 */ /* 0x000fe20000400000 */
[----:B------:R-:W3:Y:S01]  /*2530*/  MUFU.EX2 R47, R47 ;  /* 0x0000002f002f7308 */ /* 0x000ee20000000800 */
[----:B-1----:R-:W-:Y:S01]  /*2540*/  @!P5 FMUL R43, R43, R43 ;  /* 0x0000002b2b2bd220 */ /* 0x002fe20000400000 */
[----:B------:R-:W-:Y:S01]  /*2550*/  FSETP.GEU.AND P5, PT, R9, -126, PT ;  /* 0xc2fc00000900780b */ /* 0x000fe20003fae000 */
[----:B------:R-:W-:Y:S01]  /*2560*/  IMAD.SHL.U32 R32, R32, 0x1000000, RZ ;  /* 0x0100000020207824 */ /* 0x000fe200078e00ff */
[----:B------:R-:W-:Y:S01]  /*2570*/  LOP3.LUT R35, R35, 0xff, RZ, 0xc0, !PT ;  /* 0x000000ff23237812 */ /* 0x000fe200078ec0ff */
[----:B------:R-:W-:Y:S01]  /*2580*/  FADD R23, R10, R43 ;  /* 0x0000002b0a177221 */ /* 0x000fe20000000000 */
[----:B------:R-:W-:Y:S01]  /*2590*/  F2FP.SATFINITE.E4M3.F32.PACK_AB_MERGE_C R43, R71, R43, RZ ;  /* 0x0000002b472b723e */ /* 0x000fe200048070ff */
[----:B------:R-:W-:Y:S01]  /*25a0*/  @!P3 FMUL R51, R51, 0.5 ;  /* 0x3f0000003333b820 */ /* 0x000fe20000400000 */
[----:B------:R-:W1:Y:S01]  /*25b0*/  MUFU.EX2 R50, R50 ;  /* 0x0000003200327308 */ /* 0x000e620000000800 */
[----:B--2---:R-:W-:Y:S01]  /*25c0*/  @!P2 FMUL R15, R15, R15 ;  /* 0x0000000f0f0fa220 */ /* 0x004fe20000400000 */
[----:B------:R-:W-:Y:S01]  /*25d0*/  ISETP.GT.U32.AND P2, PT, R11, 0x1, PT ;  /* 0x000000010b00780c */ /* 0x000fe20003f44070 */
[----:B------:R-:W-:Y:S01]  /*25e0*/  FADD R11, R24, R40 ;  /* 0x00000028180b7221 */ /* 0x000fe20000000000 */
[----:B------:R-:W-:Y:S01]  /*25f0*/  FADD R24, R20, R12 ;  /* 0x0000000c14187221 */ /* 0x000fe20000000000 */
[----:B------:R-:W-:Y:S01]  /*2600*/  FADD R20, R26, R13 ;  /* 0x0000000d1a147221 */ /* 0x000fe20000000000 */
[----:B------:R-:W-:Y:S01]  /*2610*/  FADD R10, R30, R15 ;  /* 0x0000000f1e0a7221 */ /* 0x000fe20000000000 */
[----:B------:R-:W-:Y:S01]  /*2620*/  @!P5 FMUL R9, R9, 0.5 ;  /* 0x3f0000000909d820 */ /* 0x000fe20000400000 */
[----:B------:R-:W2:Y:S01]  /*2630*/  MUFU.EX2 R51, R51 ;  /* 0x0000003300337308 */ /* 0x000ea20000000800 */
[----:B---3--:R-:W-:Y:S01]  /*2640*/  @!P6 FMUL R47, R47, R47 ;  /* 0x0000002f2f2fe220 */ /* 0x008fe20000400000 */
[----:B------:R-:W-:Y:S01]  /*2650*/  F2FP.SATFINITE.E4M3.F32.PACK_AB_MERGE_C R13, R71, R12, RZ ;  /* 0x0000000c470d723e */ /* 0x000fe200048070ff */
[----:B------:R-:W-:Y:S01]  /*2660*/  FADD R21, R21, R24 ;  /* 0x0000001815157221 */ /* 0x000fe20000000000 */
[C---:B------:R-:W-:Y:S01]  /*2670*/  F2FP.SATFINITE.E4M3.F32.PACK_AB_MERGE_C R30, R71.reuse, R30, RZ ;  /* 0x0000001e471e723e */ /* 0x040fe200048070ff */
[----:B------:R-:W-:Y:S01]  /*2680*/  FADD R25, R22, R47 ;  /* 0x0000002f16197221 */ /* 0x000fe20000000000 */
[C---:B------:R-:W-:Y:S01]  /*2690*/  F2FP.SATFINITE.E4M3.F32.PACK_AB_MERGE_C R40, R71.reuse, R34, RZ ;  /* 0x000000224728723e */ /* 0x040fe200048070ff */
[----:B------:R-:W-:Y:S01]  /*26a0*/  FADD R21, R16, R21 ;  /* 0x0000001510157221 */ /* 0x000fe20000000000 */
[----:B------:R-:W3:Y:S01]  /*26b0*/  MUFU.EX2 R54, R54 ;  /* 0x0000003600367308 */ /* 0x000ee20000000800 */
[----:B-1----:R-:W-:Y:S01]  /*26c0*/  @!P4 FMUL R50, R50, R50 ;  /* 0x000000323232c220 */ /* 0x002fe20000400000 */
[C---:B------:R-:W-:Y:S01]  /*26d0*/  F2FP.SATFINITE.E4M3.F32.PACK_AB_MERGE_C R48, R71.reuse, R15, RZ ;  /* 0x0000000f4730723e */ /* 0x040fe200048070ff */
[----:B------:R-:W-:Y:S01]  /*26e0*/  IMAD.U32 R15, R40, 0x10000, RZ ;  /* 0x00010000280f7824 */ /* 0x000fe200078e00ff */
[C---:B------:R-:W-:Y:S01]  /*26f0*/  F2FP.SATFINITE.E4M3.F32.PACK_AB_MERGE_C R47, R71.reuse, R47, RZ ;  /* 0x0000002f472f723e */ /* 0x040fe200048070ff */
[----:B------:R-:W-:Y:S01]  /*2700*/  FADD R27, R34, R50 ;  /* 0x00000032221b7221 */ /* 0x000fe20000000000 */
[----:B------:R-:W-:-:S02]  /*2710*/  F2FP.SATFINITE.E4M3.F32.PACK_AB_MERGE_C R50, R71, R50, RZ ;  /* 0x000000324732723e */ /* 0x000fc400048070ff */
[----:B------:R-:W1:Y:S01]  /*2720*/  MUFU.EX2 R9, R9 ;  /* 0x0000000900097308 */ /* 0x000e620000000800 */
[----:B--2---:R-:W-:Y:S01]  /*2730*/  @!P3 FMUL R51, R51, R51 ;  /* 0x000000333333b220 */ /* 0x004fe20000400000 */
[----:B------:R-:W-:Y:S01]  /*2740*/  LOP3.LUT R12, R33, 0xffff, RZ, 0xc0, !PT ;  /* 0x0000ffff210c7812 */ /* 0x000fe200078ec0ff */
[----:B------:R-:W-:Y:S01]  /*2750*/  FADD R20, R20, R27 ;  /* 0x0000001b14147221 */ /* 0x000fe20000000000 */
[----:B------:R-:W-:Y:S01]  /*2760*/  LOP3.LUT R13, R13, 0xffff, RZ, 0xc0, !PT ;  /* 0x0000ffff0d0d7812 */ /* 0x000fe200078ec0ff */
[----:B------:R-:W-:Y:S01]  /*2770*/  FADD R22, R38, R51 ;  /* 0x0000003326167221 */ /* 0x000fe20000000000 */
[C---:B------:R-:W-:Y:S02]  /*2780*/  F2FP.SATFINITE.E4M3.F32.PACK_AB_MERGE_C R38, R71.reuse, R38, RZ ;  /* 0x000000264726723e */ /* 0x040fe400048070ff */
[C---:B------:R-:W-:Y:S01]  /*2790*/  F2FP.SATFINITE.E4M3.F32.PACK_AB_MERGE_C R51, R71.reuse, R51, RZ ;  /* 0x000000334733723e */ /* 0x040fe200048070ff */
[----:B---3--:R-:W-:Y:S01]  /*27a0*/  @!P1 FMUL R54, R54, R54 ;  /* 0x0000003636369220 */ /* 0x008fe20000400000 */
[----:B------:R-:W-:Y:S01]  /*27b0*/  PRMT R12, R12, 0x7604, R31 ;  /* 0x000076040c0c7816 */ /* 0x000fe2000000001f */
[----:B------:R-:W-:Y:S01]  /*27c0*/  IMAD.U32 R31, R48, 0x10000, RZ ;  /* 0x00010000301f7824 */ /* 0x000fe200078e00ff */
[----:B------:R-:W-:Y:S01]  /*27d0*/  LOP3.LUT R60, R60, 0xff, RZ, 0xc0, !PT ;  /* 0x000000ff3c3c7812 */ /* 0x000fe200078ec0ff */
[----:B------:R-:W-:Y:S01]  /*27e0*/  FADD R29, R42, R54 ;  /* 0x000000362a1d7221 */ /* 0x000fe20000000000 */
[----:B------:R-:W-:Y:S01]  /*27f0*/  F2FP.SATFINITE.E4M3.F32.PACK_AB_MERGE_C R42, R71, R42, RZ ;  /* 0x0000002a472a723e */ /* 0x000fe200048070ff */
[----:B------:R-:W-:Y:S01]  /*2800*/  FADD R22, R23, R22 ;  /* 0x0000001617167221 */ /* 0x000fe20000000000 */
[----:B------:R-:W-:Y:S01]  /*2810*/  F2FP.SATFINITE.E4M3.F32.PACK_AB_MERGE_C R54, R71, R54, RZ ;  /* 0x000000364736723e */ /* 0x000fe200048070ff */
[----:B-1----:R-:W-:Y:S01]  /*2820*/  @!P5 FMUL R9, R9, R9 ;  /* 0x000000090909d220 */ /* 0x002fe20000400000 */
[----:B------:R-:W-:Y:S01]  /*2830*/  LOP3.LUT R49, R49, 0xffff, RZ, 0xc0, !PT ;  /* 0x0000ffff31317812 */ /* 0x000fe200078ec0ff */
[----:B------:R-:W-:Y:S01]  /*2840*/  IMAD.U32 R42, R42, 0x10000, RZ ;  /* 0x000100002a2a7824 */ /* 0x000fe200078e00ff */
[----:B------:R-:W-:Y:S01]  /*2850*/  PRMT R55, R56, 0x7604, R55 ;  /* 0x0000760438377816 */ /* 0x000fe20000000037 */
[----:B------:R-:W-:Y:S01]  /*2860*/  FADD R26, R46, R9 ;  /* 0x000000092e1a7221 */ /* 0x000fe20000000000 */
[C---:B------:R-:W-:Y:S01]  /*2870*/  F2FP.SATFINITE.E4M3.F32.PACK_AB_MERGE_C R46, R71.reuse, R46, RZ ;  /* 0x0000002e472e723e */ /* 0x040fe200048070ff */
[----:B------:R-:W-:Y:S01]  /*2880*/  IMAD.U32 R33, R54, 0x10000, RZ ;  /* 0x0001000036217824 */ /* 0x000fe200078e00ff */
[----:B------:R-:W-:Y:S01]  /*2890*/  F2FP.SATFINITE.E4M3.F32.PACK_AB_MERGE_C R71, R71, R9, RZ ;  /* 0x000000094747723e */ /* 0x000fe200048070ff */
[----:B------:R-:W-:Y:S01]  /*28a0*/  FADD R9, R11, R14 ;  /* 0x0000000e0b097221 */ /* 0x000fe20000000000 */
[----:B------:R-:W-:Y:S01]  /*28b0*/  IMAD.U32 R11, R28, 0x10000, RZ ;  /* 0x000100001c0b7824 */ /* 0x000fe200078e00ff */
[----:B------:R-:W-:Y:S01]  /*28c0*/  LOP3.LUT R14, R37, 0xffff, RZ, 0xc0, !PT ;  /* 0x0000ffff250e7812 */ /* 0x000fe200078ec0ff */
[----:B------:R-:W-:Y:S01]  /*28d0*/  FADD R29, R10, R29 ;  /* 0x0000001d0a1d7221 */ /* 0x000fe20000000000 */
[----:B------:R-:W-:Y:S01]  /*28e0*/  PRMT R52, R13, 0x7604, R52 ;  /* 0x000076040d347816 */ /* 0x000fe20000000034 */
[----:B------:R-:W-:Y:S01]  /*28f0*/  FADD R18, R9, R18 ;  /* 0x0000001209127221 */ /* 0x000fe20000000000 */
[----:B------:R-:W-:Y:S01]  /*2900*/  LOP3.LUT R11, R12, 0xff0000, R11, 0xf8, !PT ;  /* 0x00ff00000c0b7812 */ /* 0x000fe200078ef80b */
[----:B------:R-:W-:Y:S01]  /*2910*/  FADD R25, R25, R26 ;  /* 0x0000001a19197221 */ /* 0x000fe20000000000 */
[----:B------:R-:W-:Y:S01]  /*2920*/  LOP3.LUT R46, R46, 0xffff, RZ, 0xc0, !PT ;  /* 0x0000ffff2e2e7812 */ /* 0x000fe200078ec0ff */
[----:B------:R-:W-:Y:S01]  /*2930*/  IMAD.MOV.U32 R9, RZ, RZ, 0x3276 ;  /* 0x00003276ff097424 */ /* 0x000fe200078e00ff */
[----:B------:R-:W-:Y:S01]  /*2940*/  PRMT R14, R14, 0x7604, R35 ;  /* 0x000076040e0e7816 */ /* 0x000fe20000000023 */
[----:B------:R-:W-:Y:S01]  /*2950*/  FADD R20, R20, R29 ;  /* 0x0000001d14147221 */ /* 0x000fe20000000000 */
[----:B------:R-:W-:Y:S01]  /*2960*/  SHF.L.U32 R13, R30, 0x10, RZ ;  /* 0x000000101e0d7819 */ /* 0x000fe200000006ff */
[----:B------:R-:W-:Y:S01]  /*2970*/  IMAD.MOV.U32 R30, RZ, RZ, 0x2130 ;  /* 0x00002130ff1e7424 */ /* 0x000fe200078e00ff */
[----:B------:R-:W-:Y:S01]  /*2980*/  LOP3.LUT R51, R51, 0xffff, RZ, 0xc0, !PT ;  /* 0x0000ffff33337812 */ /* 0x000fe200078ec0ff */
[----:B------:R-:W-:Y:S01]  /*2990*/  FADD R25, R22, R25 ;  /* 0x0000001916197221 */ /* 0x000fe20000000000 */
[----:B------:R-:W-:Y:S01]  /*29a0*/  LOP3.LUT R36, R36, 0xffff, RZ, 0xc0, !PT ;  /* 0x0000ffff24247812 */ /* 0x000fe200078ec0ff */
[----:B------:R-:W-:Y:S01]  /*29b0*/  FADD R10, R18, R21 ;  /* 0x00000015120a7221 */ /* 0x000fe20000000000 */
[----:B------:R-:W-:-:S02]  /*29c0*/  LOP3.LUT R57, R57, 0xff, RZ, 0xc0, !PT ;  /* 0x000000ff39397812 */ /* 0x000fc400078ec0ff */
[----:B------:R-:W-:Y:S01]  /*29d0*/  LOP3.LUT R44, R41, 0xffff, RZ, 0xc0, !PT ;  /* 0x0000ffff292c7812 */ /* 0x000fe200078ec0ff */
[----:B------:R-:W-:Y:S01]  /*29e0*/  IMAD.SHL.U32 R36, R36, 0x1000000, RZ ;  /* 0x0100000024247824 */ /* 0x000fe200078e00ff */
[----:B------:R-:W-:Y:S02]  /*29f0*/  LOP3.LUT R58, R58, 0xff, RZ, 0xc0, !PT ;  /* 0x000000ff3a3a7812 */ /* 0x000fe400078ec0ff */
[----:B------:R-:W-:Y:S02]  /*2a00*/  LOP3.LUT R59, R59, 0xffff, RZ, 0xc0, !PT ;  /* 0x0000ffff3b3b7812 */ /* 0x000fe400078ec0ff */
[----:B------:R-:W-:Y:S02]  /*2a10*/  PRMT R49, R49, 0x7604, R60 ;  /* 0x0000760431317816 */ /* 0x000fe4000000003c */
[----:B------:R-:W-:Y:S02]  /*2a20*/  SHF.L.U32 R50, R50, 0x10, RZ ;  /* 0x0000001032327819 */ /* 0x000fe400000006ff */
[----:B------:R-:W-:-:S02]  /*2a30*/  LOP3.LUT R32, R11, R32, RZ, 0xfc, !PT ;  /* 0x000000200b207212 */ /* 0x000fc400078efcff */
[----:B------:R-:W-:Y:S02]  /*2a40*/  LOP3.LUT R42, R55, 0xff0000, R42, 0xf8, !PT ;  /* 0x00ff0000372a7812 */ /* 0x000fe400078ef82a */
[----:B------:R-:W-:Y:S02]  /*2a50*/  SHF.L.U32 R11, R46, 0x18, RZ ;  /* 0x000000182e0b7819 */ /* 0x000fe400000006ff */
[----:B------:R-:W-:Y:S02]  /*2a60*/  LOP3.LUT R39, R39, 0xff, RZ, 0xc0, !PT ;  /* 0x000000ff27277812 */ /* 0x000fe400078ec0ff */
[----:B------:R-:W-:Y:S02]  /*2a70*/  LOP3.LUT R34, R53, 0xffff, RZ, 0xc0, !PT ;  /* 0x0000ffff35227812 */ /* 0x000fe400078ec0ff */
[----:B------:R-:W-:Y:S01]  /*2a80*/  LOP3.LUT R13, R14, 0xff0000, R13, 0xf8, !PT ;  /* 0x00ff00000e0d7812 */ /* 0x000fe200078ef80d */
[----:B------:R-:W-:Y:S01]  /*2a90*/  IMAD.SHL.U32 R14, R51, 0x1000000, RZ ;  /* 0x01000000330e7824 */ /* 0x000fe200078e00ff */
[----:B------:R-:W-:-:S02]  /*2aa0*/  LOP3.LUT R43, R43, 0xffff, RZ, 0xc0, !PT ;  /* 0x0000ffff2b2b7812 */ /* 0x000fc400078ec0ff */
[----:B------:R-:W-:Y:S02]  /*2ab0*/  LOP3.LUT R47, R47, 0xffff, RZ, 0xc0, !PT ;  /* 0x0000ffff2f2f7812 */ /* 0x000fe400078ec0ff */
[----:B------:R-:W-:Y:S01]  /*2ac0*/  PRMT R44, R44, 0x7604, R57 ;  /* 0x000076042c2c7816 */ /* 0x000fe20000000039 */
[----:B------:R-:W-:Y:S01]  /*2ad0*/  IMAD.SHL.U32 R43, R43, 0x1000000, RZ ;  /* 0x010000002b2b7824 */ /* 0x000fe200078e00ff */
[----:B------:R-:W-:Y:S01]  /*2ae0*/  PRMT R58, R59, 0x7604, R58 ;  /* 0x000076043b3a7816 */ /* 0x000fe2000000003a */
[----:B------:R-:W-:Y:S01]  /*2af0*/  IMAD.SHL.U32 R12, R47, 0x1000000, RZ ;  /* 0x010000002f0c7824 */ /* 0x000fe200078e00ff */
[----:B------:R-:W-:Y:S02]  /*2b00*/  LOP3.LUT R49, R49, 0xff0000, R50, 0xf8, !PT ;  /* 0x00ff000031317812 */ /* 0x000fe400078ef832 */
[----:B------:R-:W-:Y:S02]  /*2b10*/  LOP3.LUT R38, R38, 0xffff, RZ, 0xc0, !PT ;  /* 0x0000ffff26267812 */ /* 0x000fe400078ec0ff */
[----:B------:R-:W-:-:S02]  /*2b20*/  LOP3.LUT R71, R71, 0xffff, RZ, 0xc0, !PT ;  /* 0x0000ffff47477812 */ /* 0x000fc400078ec0ff */
[----:B------:R-:W-:Y:S01]  /*2b30*/  LOP3.LUT R42, R42, R11, RZ, 0xfc, !PT ;  /* 0x0000000b2a2a7212 */ /* 0x000fe200078efcff */
[----:B------:R-:W-:Y:S01]  /*2b40*/  IMAD.SHL.U32 R38, R38, 0x1000000, RZ ;  /* 0x0100000026267824 */ /* 0x000fe200078e00ff */
[----:B------:R-:W-:Y:S01]  /*2b50*/  PRMT R34, R34, 0x7604, R39 ;  /* 0x0000760422227816 */ /* 0x000fe20000000027 */
[----:B------:R-:W-:Y:S01]  /*2b60*/  IMAD.SHL.U32 R28, R71, 0x1000000, RZ ;  /* 0x01000000471c7824 */ /* 0x000fe200078e00ff */
[----:B------:R-:W-:Y:S02]  /*2b70*/  SHF.L.U32 R11, R0, 0x2, RZ ;  /* 0x00000002000b7819 */ /* 0x000fe400000006ff */
[----:B------:R-:W-:Y:S02]  /*2b80*/  LOP3.LUT R44, R44, 0xff0000, R45, 0xf8, !PT ;  /* 0x00ff00002c2c7812 */ /* 0x000fe400078ef82d */
[----:B------:R-:W-:Y:S02]  /*2b90*/  LOP3.LUT R31, R58, 0xff0000, R31, 0xf8, !PT ;  /* 0x00ff00003a1f7812 */ /* 0x000fe400078ef81f */
[----:B------:R-:W-:Y:S01]  /*2ba0*/  LOP3.LUT R49, R49, R14, RZ, 0xfc, !PT ;  /* 0x0000000e31317212 */ /* 0x000fe200078efcff */
[----:B------:R-:W-:Y:S01]  /*2bb0*/  IMAD.MOV.U32 R14, RZ, RZ, 0x3021 ;  /* 0x00003021ff0e7424 */ /* 0x000fe200078e00ff */
[----:B------:R-:W-:-:S02]  /*2bc0*/  LOP3.LUT R13, R13, R36, RZ, 0xfc, !PT ;  /* 0x000000240d0d7212 */ /* 0x000fc400078efcff */
[----:B------:R-:W-:Y:S02]  /*2bd0*/  LOP3.LUT R15, R34, 0xff0000, R15, 0xf8, !PT ;  /* 0x00ff0000220f7812 */ /* 0x000fe400078ef80f */
[----:B------:R-:W-:Y:S02]  /*2be0*/  LOP3.LUT R33, R52, 0xff0000, R33, 0xf8, !PT ;  /* 0x00ff000034217812 */ /* 0x000fe400078ef821 */
[----:B------:R-:W-:Y:S02]  /*2bf0*/  LOP3.LUT R11, R11, 0xc, RZ, 0xc0, !PT ;  /* 0x0000000c0b0b7812 */ /* 0x000fe400078ec0ff */
[----:B------:R-:W-:Y:S02]  /*2c00*/  LOP3.LUT R43, R44, R43, RZ, 0xfc, !PT ;  /* 0x0000002b2c2b7212 */ /* 0x000fe400078efcff */
[----:B------:R-:W-:Y:S02]  /*2c10*/  LOP3.LUT R12, R31, R12, RZ, 0xfc, !PT ;  /* 0x0000000c1f0c7212 */ /* 0x000fe400078efcff */
[----:B------:R-:W-:-:S02]  /*2c20*/  SEL R0, R13, R32, P2 ;  /* 0x000000200d007207 */ /* 0x000fc40001000000 */
[----:B------:R-:W-:Y:S02]  /*2c30*/  SEL R31, R32, R13, P2 ;  /* 0x0000000d201f7207 */ /* 0x000fe40001000000 */
[----:B------:R-:W-:Y:S02]  /*2c40*/  LOP3.LUT R15, R15, R38, RZ, 0xfc, !PT ;  /* 0x000000260f0f7212 */ /* 0x000fe400078efcff */
[----:B------:R-:W-:Y:S02]  /*2c50*/  LOP3.LUT R28, R33, R28, RZ, 0xfc, !PT ;  /* 0x0000001c211c7212 */ /* 0x000fe400078efcff */
[-C--:B------:R-:W-:Y:S02]  /*2c60*/  SHF.R.U32.HI R13, RZ, R11.reuse, R14 ;  /* 0x0000000bff0d7219 */ /* 0x080fe4000001160e */
[----:B------:R-:W-:Y:S02]  /*2c70*/  SHF.R.U32.HI R14, RZ, R11, R30 ;  /* 0x0000000bff0e7219 */ /* 0x000fe4000001161e */
[----:B------:R-:W-:-:S02]  /*2c80*/  SEL R32, R12, R43, P2 ;  /* 0x0000002b0c207207 */ /* 0x000fc40001000000 */
[----:B------:R-:W-:Y:S02]  /*2c90*/  SEL R43, R43, R12, P2 ;  /* 0x0000000c2b2b7207 */ /* 0x000fe40001000000 */
[----:B------:R-:W-:Y:S02]  /*2ca0*/  SEL R30, R42, R15, P2 ;  /* 0x0000000f2a1e7207 */ /* 0x000fe40001000000 */
[----:B------:R-:W-:Y:S02]  /*2cb0*/  SEL R33, R15, R42, P2 ;  /* 0x0000002a0f217207 */ /* 0x000fe40001000000 */
[----:B------:R-:W-:Y:S02]  /*2cc0*/  SEL R12, R28, R49, P2 ;  /* 0x000000311c0c7207 */ /* 0x000fe40001000000 */
[----:B------:R-:W-:Y:S02]  /*2cd0*/  LOP3.LUT R13, R13, 0xf, RZ, 0xc0, !PT ;  /* 0x0000000f0d0d7812 */ /* 0x000fe400078ec0ff */
[----:B------:R-:W-:-:S02]  /*2ce0*/  LOP3.LUT R14, R14, 0xf, RZ, 0xc0, !PT ;  /* 0x0000000f0e0e7812 */ /* 0x000fc400078ec0ff */
[----:B------:R-:W-:Y:S01]  /*2cf0*/  SEL R49, R49, R28, P2 ;  /* 0x0000001c31317207 */ /* 0x000fe20001000000 */
[----:B------:R1:W-:Y:S01]  /*2d00*/  SHFL.IDX PT, R15, R0, R13, 0x1c1f ;  /* 0x001c1f0d000f7589 */ /* 0x0003e200000e0000 */
[----:B------:R-:W-:-:S03]  /*2d10*/  SEL R9, R9, 0x7632, P2 ;  /* 0x0000763209097807 */ /* 0x000fc60001000000 */
[----:B------:R-:W2:Y:S04]  /*2d20*/  SHFL.IDX PT, R28, R31, R14, 0x1c1f ;  /* 0x001c1f0e1f1c7589 */ /* 0x000ea800000e0000 */
[----:B------:R-:W-:Y:S01]  /*2d30*/  SHFL.IDX PT, R30, R30, R13, 0x1c1f ;  /* 0x001c1f0d1e1e7589 */ /* 0x000fe200000e0000 */
[----:B-1----:R-:W-:-:S03]  /*2d40*/  IMAD.MOV.U32 R0, RZ, RZ, 0x1054 ;  /* 0x00001054ff007424 */ /* 0x002fc600078e00ff */
[----:B------:R-:W1:Y:S02]  /*2d50*/  SHFL.IDX PT, R33, R33, R14, 0x1c1f ;  /* 0x001c1f0e21217589 */ /* 0x000e6400000e0000 */
[----:B------:R-:W-:Y:S02]  /*2d60*/  SEL R0, R0, 0x5410, P2 ;  /* 0x0000541000007807 */ /* 0x000fe40001000000 */
[----:B------:R-:W-:Y:S04]  /*2d70*/  SHFL.IDX PT, R32, R32, R13, 0x1c1f ;  /* 0x001c1f0d20207589 */ /* 0x000fe800000e0000 */
[----:B------:R-:W3:Y:S04]  /*2d80*/  SHFL.IDX PT, R43, R43, R14, 0x1c1f ;  /* 0x001c1f0e2b2b7589 */ /* 0x000ee800000e0000 */
[----:B------:R4:W-:Y:S04]  /*2d90*/  SHFL.IDX PT, R34, R12, R13, 0x1c1f ;  /* 0x001c1f0d0c227589 */ /* 0x0009e800000e0000 */
[----:B------:R-:W5:Y:S01]  /*2da0*/  SHFL.IDX PT, R49, R49, R14, 0x1c1f ;  /* 0x001c1f0e31317589 */ /* 0x000f6200000e0000 */
[C-C-:B--2---:R-:W-:Y:S01]  /*2db0*/  PRMT R24, R15.reuse, R0, R28.reuse ;  /* 0x000000000f187216 */ /* 0x144fe2000000001c */
[----:B----4-:R-:W-:Y:S01]  /*2dc0*/  FADD R12, R20, R25 ;  /* 0x00000019140c7221 */ /* 0x010fe20000000000 */
[----:B------:R-:W-:-:S02]  /*2dd0*/  PRMT R25, R15, R9, R28 ;  /* 0x000000090f197216 */ /* 0x000fc4000000001c */
[CCC-:B-1----:R-:W-:Y:S02]  /*2de0*/  PRMT R26, R30.reuse, R0.reuse, R33.reuse ;  /* 0x000000001e1a7216 */ /* 0x1c2fe40000000021 */
[-C--:B------:R-:W-:Y:S02]  /*2df0*/  PRMT R27, R30, R9.reuse, R33 ;  /* 0x000000091e1b7216 */ /* 0x080fe40000000021 */
[CCC-:B---3--:R-:W-:Y:S02]  /*2e00*/  PRMT R28, R32.reuse, R0.reuse, R43.reuse ;  /* 0x00000000201c7216 */ /* 0x1c8fe4000000002b */
[-C--:B------:R-:W-:Y:S02]  /*2e10*/  PRMT R29, R32, R9.reuse, R43 ;  /* 0x00000009201d7216 */ /* 0x080fe4000000002b */
[C-C-:B-----5:R-:W-:Y:S02]  /*2e20*/  PRMT R30, R34.reuse, R0, R49.reuse ;  /* 0x00000000221e7216 */ /* 0x160fe40000000031 */
[----:B------:R-:W-:Y:S01]  /*2e30*/  PRMT R31, R34, R9, R49 ;  /* 0x00000009221f7216 */ /* 0x000fe20000000031 */
[----:B------:R-:W-:Y:S06]  /*2e40*/  @!P0 BRA `(.L_x_19) ;  /* 0x0000000000048947 */ /* 0x000fec0003800000 */
[----:B------:R-:W-:Y:S01]  /*2e50*/  BPT.TRAP 0x1 ;  /* 0x000000040000795c */ /* 0x000fe20000300000 */
.L_x_19:
[----:B------:R-:W1:Y:S02]  /*2e60*/  SYNCS.PHASECHK.TRANS64.TRYWAIT P1, [UR36+0x11808], R8 ;  /* 0x01180808ff0075a7 */ /* 0x000e640008020164 */
[----:B-1----:R-:W-:Y:S05]  /*2e70*/  @!P1 BRA `(.L_x_20) ;  /* 0x0000008c00509947 */ /* 0x002fea0003800000 */
.L_x_110:
[----:B------:R-:W-:Y:S01]  /*2e80*/  UIADD3 UR6, UR4, 0x280, URZ ;  /* 0x0000028004067890 */ /* 0x000fe2000fffe03f */
[----:B------:R-:W-:Y:S01]  /*2e90*/  WARPGROUP.ARRIVE ;  /* 0x00000000000079c5 */ /* 0x000fe20000000000 */
[----:B------:R-:W-:Y:S01]  /*2ea0*/  UMOV UR7, 0x80000020 ;  /* 0x8000002000077882 */ /* 0x000fe20000000000 */
[----:B------:R-:W-:Y:S01]  /*2eb0*/  UIADD3 UR10, UR4, 0x300, URZ ;  /* 0x00000300040a7890 */ /* 0x000fe2000fffe03f */
[----:B------:R-:W-:Y:S01]  /*2ec0*/  UMOV UR11, 0x80000020 ;  /* 0x80000020000b7882 */ /* 0x000fe20000000000 */
[----:B------:R-:W-:Y:S01]  /*2ed0*/  UIADD3 UR14, UR4, 0x380, URZ ;  /* 0x00000380040e7890 */ /* 0x000fe2000fffe03f */
[----:B------:R-:W-:-:S03]  /*2ee0*/  UMOV UR15, 0x80000020 ;  /* 0x80000020000f7882 */ /* 0x000fc60000000000 */
[----:B------:R-:W-:Y:S01]  /*2ef0*/  QGMMA.64x32x32.F32.E4M3.E4M3 R120, R24, gdesc[UR4], RZ, !UPT, gsb0 ;  /* 0x0060000418787df3 */ /* 0x000fe2000c0008ff */
[----:B------:R-:W-:Y:S01]  /*2f00*/  UIADD3 UR18, UR4, 0x400, URZ ;  /* 0x0000040004127890 */ /* 0x000fe2000fffe03f */
[----:B------:R-:W-:Y:S01]  /*2f10*/  UMOV UR19, 0x80000020 ;  /* 0x8000002000137882 */ /* 0x000fe20000000000 */
[----:B------:R-:W-:Y:S01]  /*2f20*/  UIADD3 UR6, UR4, 0x480, URZ ;  /* 0x0000048004067890 */ /* 0x000fe2000fffe03f */
[----:B------:R-:W-:Y:S01]  /*2f30*/  UMOV UR7, 0x80000020 ;  /* 0x8000002000077882 */ /* 0x000fe20000000000 */
[----:B------:R-:W-:Y:S02]  /*2f40*/  WARPGROUP.DEPBAR.LE gsb0, 0x0 ;  /* 0x00008000000079c5 */ /* 0x000fe40000010000 */
[----:B------:R-:W-:-:S06]  /*2f50*/  WARPGROUP.ARRIVE ;  /* 0x00000000000079c5 */ /* 0x000fcc0000000000 */
[----:B------:R-:W-:Y:S01]  /*2f60*/  QGMMA.64x32x32.F32.E4M3.E4M3 R104, R24, gdesc[UR8], RZ, !UPT, gsb0 ;  /* 0x0060000818687df3 */ /* 0x000fe2000c0008ff */
        /* <DEDUP_REMOVED lines=19> */
[----:B------:R-:W-:Y:S01]  /*30a0*/  QGMMA.64x32x32.F32.E4M3.E4M3 R120, R28, gdesc[UR4], R120, gsb0 ;  /* 0x006000041c787df3 */ /* 0x000fe20008000878 */
[----:B------:R-:W-:Y:S01]  /*30b0*/  UIADD3 UR6, UR4, 0x482, URZ ;  /* 0x0000048204067890 */ /* 0x000fe2000fffe03f */
[----:B------:R-:W-:Y:S01]  /*30c0*/  UMOV UR7, 0x80000020 ;  /* 0x8000002000077882 */ /* 0x000fe20000000000 */
[----:B------:R-:W-:Y:S02]  /*30d0*/  WARPGROUP.DEPBAR.LE gsb0, 0x0 ;  /* 0x00008000000079c5 */ /* 0x000fe40000010000 */
[----:B------:R-:W-:-:S06]  /*30e0*/  WARPGROUP.ARRIVE ;  /* 0x00000000000079c5 */ /* 0x000fcc0000000000 */
[----:B------:R-:W-:Y:S03]  /*30f0*/  QGMMA.64x32x32.F32.E4M3.E4M3 R104, R28, gdesc[UR8], R104, gsb0 ;  /* 0x006000081c687df3 */ /* 0x000fe60008000868 */
        /* <DEDUP_REMOVED lines=10> */
[----:B------:R-:W-:Y:S05]  /*31a0*/  @!P0 BRA `(.L_x_21) ;  /* 0x0000000000048947 */ /* 0x000fea0003800000 */
[----:B------:R-:W-:Y:S01]  /*31b0*/  BPT.TRAP 0x1 ;  /* 0x000000040000795c */ /* 0x000fe20000300000 */
.L_x_21:
[----:B------:R-:W-:Y:S01]  /*31c0*/  UISETP.GT.U32.AND UP0, UPT, UR5, 0x1, UPT ;  /* 0x000000010500788c */ /* 0x000fe2000bf04070 */
[----:B------:R-:W-:Y:S01]  /*31d0*/  MOV R16, RZ ;  /* 0x000000ff00107202 */ /* 0x000fe20000000f00 */
[----:B------:R-:W-:-:S04]  /*31e0*/  UIADD3 UR6, UR36, 0x11828, URZ ;  /* 0x0001182824067890 */ /* 0x000fc8000fffe03f */
[----:B------:R-:W-:Y:S01]  /*31f0*/  PLOP3.LUT P1, PT, PT, PT, UP0, 0x80, 0x0 ;  /* 0x000000000000781c */ /* 0x000fe20003f2f008 */
[----:B------:R-:W-:-:S09]  /*3200*/  UPRMT UR6, URZ, 0x654, UR6 ;  /* 0x000006543f067896 */ /* 0x000fd20008000006 */
[----:B------:R-:W-:Y:S03]  /*3210*/  SYNCS.ARRIVE.TRANS64.RED.A1T0 RZ, [UR6], RZ ;  /* 0x000000ffffff79a7 */ /* 0x000fe60008100406 */
[----:B------:R-:W-:Y:S05]  /*3220*/  @P1 BRA `(.L_x_22) ;  /* 0x0000000000041947 */ /* 0x000fea0003800000 */
[----:B------:R-:W-:Y:S01]  /*3230*/  BPT.TRAP 0x1 ;  /* 0x000000040000795c */ /* 0x000fe20000300000 */
.L_x_22:
[----:B------:R-:W-:Y:S01]  /*3240*/  ISETP.GE.AND P3, PT, R4, 0x4, PT ;  /* 0x000000040400780c */ /* 0x000fe20003f66270 */
[----:B------:R-:W-:Y:S01]  /*3250*/  UMOV UR5, 0x1 ;  /* 0x0000000100057882 */ /* 0x000fe20000000000 */
[----:B------:R-:W-:Y:S01]  /*3260*/  UMOV UR6, 0x2 ;  /* 0x0000000200067882 */ /* 0x000fe20000000000 */
[----:B------:R-:W-:Y:S02]  /*3270*/  VIADD R6, R6, 0x40 ;  /* 0x0000004006067836 */ /* 0x000fe40000000000 */
[----:B-1----:R-:W-:-:S08]  /*3280*/  VIADD R8, R4, 0xfffffffe ;  /* 0xfffffffe04087836 */ /* 0x002fd00000000000 */
[----:B------:R-:W-:Y:S05]  /*3290*/  @!P3 BRA `(.L_x_23) ;  /* 0x000000240048b947 */ /* 0x000fea0003800000 */
[----:B------:R-:W-:Y:S01]  /*32a0*/  VIADD R15, R4, 0xfffffffd ;  /* 0xfffffffd040f7836 */ /* 0x000fe20000000000 */
[----:B------:R-:W-:Y:S01]  /*32b0*/  MOV R21, R7 ;  /* 0x0000000700157202 */ /* 0x000fe20000000f00 */
[----:B------:R-:W-:Y:S01]  /*32c0*/  IMAD.MOV.U32 R23, RZ, RZ, R5 ;  /* 0x000000ffff177224 */ /* 0x000fe200078e0005 */
[----:B------:R-:W-:Y:S01]  /*32d0*/  UMOV UR6, 0x2 ;  /* 0x0000000200067882 */ /* 0x000fe20000000000 */
[----:B------:R-:W-:Y:S01]  /*32e0*/  IMAD.MOV.U32 R16, RZ, RZ, RZ ;  /* 0x000000ffff107224 */ /* 0x000fe200078e00ff */
[----:B------:R-:W-:Y:S01]  /*32f0*/  UMOV UR5, 0x1 ;  /* 0x0000000100057882 */ /* 0x000fe20000000000 */
[----:B------:R-:W-:-:S05]  /*3300*/  ULDC UR29, c[0x0][0x604] ;  /* 0x00018100001d7ab9 */ /* 0x000fca0000000800 */
.L_x_34:
[----:B------:R-:W-:Y:S01]  /*3310*/  PLOP3.LUT P4, PT, PT, PT, UP1, 0x80, 0x0 ;  /* 0x000000000000781c */ /* 0x000fe20003f8f018 */
[----:B------:R-:W-:-:S12]  /*3320*/  IMAD.MOV.U32 R8, RZ, RZ, R15 ;  /* 0x000000ffff087224 */ /* 0x000fd800078e000f */
[----:B------:R-:W-:Y:S05]  /*3330*/  @!P4 BRA `(.L_x_24) ;  /* 0x000000000004c947 */ /* 0x000fea0003800000 */
[----:B------:R-:W-:Y:S01]  /*3340*/  BPT.TRAP 0x1 ;  /* 0x000000040000795c */ /* 0x000fe20000300000 */
.L_x_24:
[----:B------:R-:W-:Y:S01]  /*3350*/  ULEA UR7, UR6, UR36, 0x3 ;  /* 0x0000002406077291 */ /* 0x000fe2000f8e183f */
[----:B------:R-:W-:-:S08]  /*3360*/  SHF.L.U32 R4, R16, 0x1f, RZ ;  /* 0x0000001f10047819 */ /* 0x000fd000000006ff */
[----:B------:R-:W1:Y:S02]  /*3370*/  SYNCS.PHASECHK.TRANS64.TRYWAIT P3, [UR7+0x11800], R4 ;  /* 0x01180004ff0075a7 */ /* 0x000e640008060147 */
[----:B-1----:R-:W-:Y:S05]  /*3380*/  @!P3 BRA `(.L_x_25) ;  /* 0x000000880024b947 */ /* 0x002fea0003800000 */
.L_x_111:
[----:B------:R-:W-:Y:S01]  /*3390*/  UIMAD UR10, UR6, 0x280, UR4 ;  /* 0x00000280060a78a4 */ /* 0x000fe2000f8e0204 */
[----:B------:R-:W-:Y:S01]  /*33a0*/  WARPGROUP.ARRIVE ;  /* 0x00000000000079c5 */ /* 0x000fe20000000000 */
[----:B------:R-:W-:Y:S01]  /*33b0*/  UMOV UR11, 0xc0000010 ;  /* 0xc0000010000b7882 */ /* 0x000fe20000000000 */
[----:B------:R-:W-:Y:S01]  /*33c0*/  UMOV UR19, 0xc0000010 ;  /* 0xc000001000137882 */ /* 0x000fe20000000000 */
[----:B------:R-:W-:Y:S02]  /*33d0*/  UIADD3 UR18, UR10, 0x80, URZ ;  /* 0x000000800a127890 */ /* 0x000fe4000fffe03f */
[----:B------:R-:W-:Y:S01]  /*33e0*/  UIADD3 UR22, UR10, 0x100, URZ ;  /* 0x000001000a167890 */ /* 0x000fe2000fffe03f */
[----:B------:R-:W-:Y:S02]  /*33f0*/  UMOV UR23, 0xc0000010 ;  /* 0xc000001000177882 */ /* 0x000fe40000000000 */
[----:B------:R-:W-:Y:S01]  /*3400*/  QGMMA.64x64x32.F32.E4M3.E4M3 R24, gdesc[UR8], RZ, !UPT, gsb0 ;  /* 0x00e00000081879f3 */ /* 0x000fe2000c0008ff */
[----:B------:R-:W-:Y:S01]  /*3410*/  UIADD3 UR26, UR10, 0x180, URZ ;  /* 0x000001800a1a7890 */ /* 0x000fe2000fffe03f */
[----:B------:R-:W-:Y:S01]  /*3420*/  UMOV UR27, 0xc0000010 ;  /* 0xc0000010001b7882 */ /* 0x000fe20000000000 */
[----:B------:R-:W-:Y:S01]  /*3430*/  UIADD3 UR14, UR10, 0x200, URZ ;  /* 0x000002000a0e7890 */ /* 0x000fe2000fffe03f */
[----:B------:R-:W-:Y:S01]  /*3440*/  UMOV UR15, 0xc0000010 ;  /* 0xc0000010000f7882 */ /* 0x000fe20000000000 */
[----:B------:R-:W-:-:S04]  /*3450*/  UIADD3 UR6, UR6, 0x1, URZ ;  /* 0x0000000106067890 */ /* 0x000fc8000fffe03f */
[----:B------:R-:W-:-:S04]  /*3460*/  UISETP.NE.AND UP0, UPT, UR6, 0x5, UPT ;  /* 0x000000050600788c */ /* 0x000fc8000bf05270 */
[----:B------:R-:W-:Y:S02]  /*3470*/  USEL UR7, URZ, 0x1, UP0 ;  /* 0x000000013f077887 */ /* 0x000fe40008000000 */
[----:B------:R-:W-:-:S04]  /*3480*/  USEL UR6, UR6, URZ, UP0 ;  /* 0x0000003f06067287 */ /* 0x000fc80008000000 */
[----:B-1----:R-:W-:Y:S01]  /*3490*/  LOP3.LUT R4, R16, UR7, RZ, 0x3c, !PT ;  /* 0x0000000710047c12 */ /* 0x002fe2000f8e3cff */
        /* <DEDUP_REMOVED lines=13> */
[----:B------:R-:W-:Y:S05]  /*3570*/  @!P4 BRA `(.L_x_26) ;  /* 0x000000000004c947 */ /* 0x000fea0003800000 */
[----:B------:R-:W-:Y:S01]  /*3580*/  BPT.TRAP 0x1 ;  /* 0x000000040000795c */ /* 0x000fe20000300000 */
.L_x_26:
[----:B------:R-:W-:Y:S01]  /*3590*/  FMNMX R14, R24, R23, !PT ;  /* 0x00000017180e7209 */ /* 0x000fe20007800000 */
[----:B------:R-:W-:-:S03]  /*35a0*/  ULEA UR7, UR6, UR36, 0x3 ;  /* 0x0000002406077291 */ /* 0x000fc6000f8e183f */
[----:B------:R-:W-:-:S04]  /*35b0*/  FMNMX R5, R25, R14, !PT ;  /* 0x0000000e19057209 */ /* 0x000fc80007800000 */
        /* <DEDUP_REMOVED lines=13> */
[----:B------:R-:W-:-:S05]  /*3690*/  FMNMX R14, R53, R14, !PT ;  /* 0x0000000e350e7209 */ /* 0x000fca0007800000 */
[----:B------:R-:W1:Y:S02]  /*36a0*/  SHFL.BFLY PT, R5, R14, 0x1, 0x1f ;  /* 0x0c201f000e057f89 */ /* 0x000e6400000e0000 */
[----:B-1----:R-:W-:-:S05]  /*36b0*/  FMNMX R7, R14, R5, !PT ;  /* 0x000000050e077209 */ /* 0x002fca0007800000 */
[----:B------:R-:W1:Y:S02]  /*36c0*/  SHFL.BFLY PT, R16, R7, 0x2, 0x1f ;  /* 0x0c401f0007107f89 */ /* 0x000e6400000e0000 */
[----:B-1----:R-:W-:Y:S02]  /*36d0*/  FMNMX R5, R7, R16, !PT ;  /* 0x0000001007057209 */ /* 0x002fe40007800000 */
[----:B------:R-:W-:Y:S02]  /*36e0*/  FMNMX R16, R26, R21, !PT ;  /* 0x000000151a107209 */ /* 0x000fe40007800000 */
[----:B------:R-:W-:Y:S02]  /*36f0*/  FSETP.NEU.AND P3, PT, R5, -INF , PT ;  /* 0xff8000000500780b */ /* 0x000fe40003f6d000 */
[----:B------:R-:W-:Y:S02]  /*3700*/  FMNMX R15, R27, R16, !PT ;  /* 0x000000101b0f7209 */ /* 0x000fe40007800000 */
[----:B------:R-:W-:-:S02]  /*3710*/  FSEL R20, R5, RZ, P3 ;  /* 0x000000ff05147208 */ /* 0x000fc40001800000 */
[----:B------:R-:W-:-:S03]  /*3720*/  FMNMX R14, R30, R15, !PT ;  /* 0x0000000f1e0e7209 */ /* 0x000fc60007800000 */
[C---:B------:R-:W-:Y:S01]  /*3730*/  FMUL R13, R20.reuse, UR29 ;  /* 0x0000001d140d7c20 */ /* 0x040fe20008400000 */
[----:B------:R-:W-:Y:S01]  /*3740*/  FMNMX R7, R31, R14, !PT ;  /* 0x0000000e1f077209 */ /* 0x000fe20007800000 */
[----:B------:R-:W-:-:S02]  /*3750*/  FADD R23, -R20, R23 ;  /* 0x0000001714177221 */ /* 0x000fc40000000100 */
[--C-:B------:R-:W-:Y:S01]  /*3760*/  FFMA R24, R24, UR29, -R13.reuse ;  /* 0x0000001d18187c23 */ /* 0x100fe2000800080d */
[----:B------:R-:W-:-:S01]  /*3770*/  FFMA R29, R29, UR29, -R13 ;  /* 0x0000001d1d1d7c23 */ /* 0x000fc2000800080d */
[--C-:B------:R-:W-:Y:S01]  /*3780*/  FFMA R28, R28, UR29, -R13.reuse ;  /* 0x0000001d1c1c7c23 */ /* 0x100fe2000800080d */
[----:B------:R-:W-:Y:S01]  /*3790*/  FMNMX R14, R34, R7, !PT ;  /* 0x00000007220e7209 */ /* 0x000fe20007800000 */
[--C-:B------:R-:W-:Y:S01]  /*37a0*/  FFMA R25, R25, UR29, -R13.reuse ;  /* 0x0000001d19197c23 */ /* 0x100fe2000800080d */
[----:B------:R-:W-:Y:S01]  /*37b0*/  FSETP.GEU.AND P5, PT, R24, -126, PT ;  /* 0xc2fc00001800780b */ /* 0x000fe20003fae000 */
[--C-:B------:R-:W-:Y:S01]  /*37c0*/  FFMA R32, R32, UR29, -R13.reuse ;  /* 0x0000001d20207c23 */ /* 0x100fe2000800080d */
[----:B------:R-:W-:Y:S01]  /*37d0*/  FSETP.GEU.AND P4, PT, R29, -126, PT ;  /* 0xc2fc00001d00780b */ /* 0x000fe20003f8e000 */
        /* <DEDUP_REMOVED lines=9> */
[----:B------:R-:W-:-:S01]  /*3870*/  FFMA R52, R52, UR29, -R13 ;  /* 0x0000001d34347c23 */ /* 0x000fc2000800080d */
[----:B------:R-:W-:Y:S01]  /*3880*/  @!P5 FMUL R24, R24, 0.5 ;  /* 0x3f0000001818d820 */ /* 0x000fe20000400000 */
[----:B------:R-:W-:Y:S01]  /*3890*/  FMNMX R7, R39, R14, !PT ;  /* 0x0000000e27077209 */ /* 0x000fe20007800000 */
[----:B------:R-:W-:Y:S01]  /*38a0*/  @!P4 FMUL R29, R29, 0.5 ;  /* 0x3f0000001d1dc820 */ /* 0x000fe20000400000 */
[----:B------:R-:W-:-:S01]  /*38b0*/  FFMA R48, R48, UR29, -R13 ;  /* 0x0000001d30307c23 */ /* 0x000fc2000800080d */
[----:B------:R-:W-:Y:S01]  /*38c0*/  @!P3 FMUL R28, R28, 0.5 ;  /* 0x3f0000001c1cb820 */ /* 0x000fe20000400000 */
[----:B------:R-:W-:Y:S01]  /*38d0*/  FMNMX R14, R42, R7, !PT ;  /* 0x000000072a0e7209 */ /* 0x000fe20007800000 */
[----:B------:R-:W1:Y:S01]  /*38e0*/  MUFU.EX2 R24, R24 ;  /* 0x0000001800187308 */ /* 0x000e620000000800 */
[----:B------:R-:W-:Y:S01]  /*38f0*/  FMUL R23, R23, UR29 ;  /* 0x0000001d17177c20 */ /* 0x000fe20008400000 */
[----:B------:R-:W-:Y:S01]  /*3900*/  @!P6 FMUL R25, R25, 0.5 ;  /* 0x3f0000001919e820 */ /* 0x000fe20000400000 */
[----:B------:R-:W-:-:S04]  /*3910*/  FMNMX R7, R43, R14, !PT ;  /* 0x0000000e2b077209 */ /* 0x000fc80007800000 */
[----:B------:R-:W-:Y:S01]  /*3920*/  FMNMX R14, R46, R7, !PT ;  /* 0x000000072e0e7209 */ /* 0x000fe20007800000 */
[----:B------:R-:W2:Y:S03]  /*3930*/  MUFU.EX2 R29, R29 ;  /* 0x0000001d001d7308 */ /* 0x000ea60000000800 */
[----:B------:R-:W-:-:S04]  /*3940*/  FMNMX R7, R47, R14, !PT ;  /* 0x0000000e2f077209 */ /* 0x000fc80007800000 */
[----:B------:R-:W-:Y:S01]  /*3950*/  FMNMX R14, R50, R7, !PT ;  /* 0x00000007320e7209 */ /* 0x000fe20007800000 */
[----:B------:R-:W3:Y:S01]  /*3960*/  MUFU.EX2 R28, R28 ;  /* 0x0000001c001c7308 */ /* 0x000ee20000000800 */
[----:B-1----:R-:W-:Y:S01]  /*3970*/  @!P5 FMUL R24, R24, R24 ;  /* 0x000000181818d220 */ /* 0x002fe20000400000 */
[----:B------:R-:W-:Y:S02]  /*3980*/  FSETP.GEU.AND P5, PT, R32, -126, PT ;  /* 0xc2fc00002000780b */ /* 0x000fe40003fae000 */
[----:B------:R-:W-:-:S04]  /*3990*/  FMNMX R7, R51, R14, !PT ;  /* 0x0000000e33077209 */ /* 0x000fc80007800000 */
[----:B------:R-:W1:Y:S01]  /*39a0*/  MUFU.EX2 R25, R25 ;  /* 0x0000001900197308 */ /* 0x000e620000000800 */
[----:B--2---:R-:W-:Y:S01]  /*39b0*/  @!P4 FMUL R29, R29, R29 ;  /* 0x0000001d1d1dc220 */ /* 0x004fe20000400000 */
[----:B------:R-:W-:Y:S02]  /*39c0*/  FSETP.GEU.AND P4, PT, R37, -126, PT ;  /* 0xc2fc00002500780b */ /* 0x000fe40003f8e000 */
[----:B------:R-:W-:Y:S01]  /*39d0*/  FMNMX R14, R54, R7, !PT ;  /* 0x00000007360e7209 */ /* 0x000fe20007800000 */
[--C-:B------:R-:W-:Y:S02]  /*39e0*/  FFMA R7, R41, UR29, -R13.reuse ;  /* 0x0000001d29077c23 */ /* 0x100fe4000800080d */
[----:B------:R-:W-:Y:S01]  /*39f0*/  @!P5 FMUL R32, R32, 0.5 ;  /* 0x3f0000002020d820 */ /* 0x000fe20000400000 */
[----:B------:R-:W-:Y:S01]  /*3a00*/  FMNMX R15, R55, R14, !PT ;  /* 0x0000000e370f7209 */ /* 0x000fe20007800000 */
[----:B---3--:R-:W-:Y:S01]  /*3a10*/  @!P3 FMUL R28, R28, R28 ;  /* 0x0000001c1c1cb220 */ /* 0x008fe20000400000 */
[----:B------:R-:W-:Y:S01]  /*3a20*/  FSETP.GEU.AND P3, PT, R36, -126, PT ;  /* 0xc2fc00002400780b */ /* 0x000fe20003f6e000 */
[----:B------:R-:W-:-:S02]  /*3a30*/  FFMA R14, R45, UR29, -R13 ;  /* 0x0000001d2d0e7c23 */ /* 0x000fc4000800080d */
[----:B------:R-:W2:Y:S01]  /*3a40*/  SHFL.BFLY PT, R16, R15, 0x1, 0x1f ;  /* 0x0c201f000f107f89 */ /* 0x000ea200000e0000 */
[----:B------:R-:W3:Y:S01]  /*3a50*/  MUFU.EX2 R32, R32 ;  /* 0x0000002000207308 */ /* 0x000ee20000000800 */
[----:B------:R-:W-:Y:S01]  /*3a60*/  @!P4 FMUL R37, R37, 0.5 ;  /* 0x3f0000002525c820 */ /* 0x000fe20000400000 */
[----:B-1----:R-:W-:Y:S01]  /*3a70*/  @!P6 FMUL R25, R25, R25 ;  /* 0x000000191919e220 */ /* 0x002fe20000400000 */
[----:B------:R-:W-:-:S05]  /*3a80*/  FSETP.GEU.AND P6, PT, R33, -126, PT ;  /* 0xc2fc00002100780b */ /* 0x000fca0003fce000 */
[----:B------:R-:W1:Y:S01]  /*3a90*/  MUFU.EX2 R37, R37 ;  /* 0x0000002500257308 */ /* 0x000e620000000800 */
[----:B------:R-:W-:-:S07]  /*3aa0*/  @!P3 FMUL R36, R36, 0.5 ;  /* 0x3f0000002424b820 */ /* 0x000fce0000400000 */
[----:B------:R-:W4:Y:S01]  /*3ab0*/  MUFU.EX2 R36, R36 ;  /* 0x0000002400247308 */ /* 0x000f220000000800 */
[----:B------:R-:W-:Y:S01]  /*3ac0*/  @!P6 FMUL R33, R33, 0.5 ;  /* 0x3f0000002121e820 */ /* 0x000fe20000400000 */
[----:B---3--:R-:W-:Y:S01]  /*3ad0*/  @!P5 FMUL R32, R32, R32 ;  /* 0x000000202020d220 */ /* 0x008fe20000400000 */
[----:B------:R-:W-:Y:S02]  /*3ae0*/  FSETP.GEU.AND P5, PT, R40, -126, PT ;  /* 0xc2fc00002800780b */ /* 0x000fe40003fae000 */
[----:B--2---:R-:W-:-:S03]  /*3af0*/  FMNMX R16, R15, R16, !PT ;  /* 0x000000100f107209 */ /* 0x004fc60007800000 */
[----:B------:R-:W2:Y:S01]  /*3b00*/  MUFU.EX2 R33, R33 ;  /* 0x0000002100217308 */ /* 0x000ea20000000800 */
[----:B-1----:R-:W-:Y:S01]  /*3b10*/  @!P4 FMUL R37, R37, R37 ;  /* 0x000000252525c220 */ /* 0x002fe20000400000 */
[----:B------:R-:W-:Y:S01]  /*3b20*/  FSETP.GEU.AND P4, PT, R14, -126, PT ;  /* 0xc2fc00000e00780b */ /* 0x000fe20003f8e000 */
[----:B------:R-:W-:-:S01]  /*3b30*/  FFMA R15, R49, UR29, -R13 ;  /* 0x0000001d310f7c23 */ /* 0x000fc2000800080d */
[----:B------:R-:W1:Y:S01]  /*3b40*/  SHFL.BFLY PT, R17, R16, 0x2, 0x1f ;  /* 0x0c401f0010117f89 */ /* 0x000e6200000e0000 */
[----:B------:R-:W-:-:S03]  /*3b50*/  FFMA R13, R53, UR29, -R13 ;  /* 0x0000001d350d7c23 */ /* 0x000fc6000800080d */
[----:B------:R-:W-:Y:S01]  /*3b60*/  @!P5 FMUL R40, R40, 0.5 ;  /* 0x3f0000002828d820 */ /* 0x000fe20000400000 */
[----:B----4-:R-:W-:Y:S01]  /*3b70*/  @!P3 FMUL R36, R36, R36 ;  /* 0x000000242424b220 */ /* 0x010fe20000400000 */
[----:B------:R-:W-:Y:S02]  /*3b80*/  FSETP.GEU.AND P3, PT, R44, -126, PT ;  /* 0xc2fc00002c00780b */ /* 0x000fe40003f6e000 */
[----:B------:R-:W3:Y:S03]  /*3b90*/  MUFU.EX2 R41, R40 ;  /* 0x0000002800297308 */ /* 0x000ee60000000800 */
[----:B------:R-:W-:Y:S01]  /*3ba0*/  @!P4 FMUL R14, R14, 0.5 ;  /* 0x3f0000000e0ec820 */ /* 0x000fe20000400000 */
[----:B--2---:R-:W-:Y:S01]  /*3bb0*/  @!P6 FMUL R33, R33, R33 ;  /* 0x000000212121e220 */ /* 0x004fe20000400000 */
[----:B------:R-:W-:-:S03]  /*3bc0*/  FSETP.GEU.AND P6, PT, R7, -126, PT ;  /* 0xc2fc00000700780b */ /* 0x000fc60003fce000 */
[----:B------:R-:W2:Y:S03]  /*3bd0*/  MUFU.EX2 R40, R14 ;  /* 0x0000000e00287308 */ /* 0x000ea60000000800 */
[----:B------:R-:W-:-:S05]  /*3be0*/  @!P3 FMUL R44, R44, 0.5 ;  /* 0x3f0000002c2cb820 */ /* 0x000fca0000400000 */
[----:B------:R-:W4:Y:S01]  /*3bf0*/  MUFU.EX2 R45, R44 ;  /* 0x0000002c002d7308 */ /* 0x000f220000000800 */
[----:B---3--:R-:W-:Y:S01]  /*3c00*/  @!P5 FMUL R41, R41, R41 ;  /* 0x000000292929d220 */ /* 0x008fe20000400000 */
[----:B------:R-:W-:Y:S01]  /*3c10*/  FSETP.GEU.AND P5, PT, R48, -126, PT ;  /* 0xc2fc00003000780b */ /* 0x000fe20003fae000 */
[----:B------:R-:W-:-:S05]  /*3c20*/  @!P6 FMUL R7, R7, 0.5 ;  /* 0x3f0000000707e820 */ /* 0x000fca0000400000 */
[----:B------:R1:W3:Y:S01]  /*3c30*/  MUFU.EX2 R22, R7 ;  /* 0x0000000700167308 */ /* 0x0002e20000000800 */
[----:B--2---:R-:W-:-:S06]  /*3c40*/  @!P4 FMUL R40, R40, R40 ;  /* 0x000000282828c220 */ /* 0x004fcc0000400000 */
[----:B------:R-:W-:Y:S01]  /*3c50*/  @!P5 FMUL R48, R48, 0.5 ;  /* 0x3f0000003030d820 */ /* 0x000fe20000400000 */
[----:B-1----:R-:W-:Y:S01]  /*3c60*/  FMNMX R7, R16, R17, !PT ;  /* 0x0000001110077209 */ /* 0x002fe20007800000 */
[----:B----4-:R-:W-:Y:S01]  /*3c70*/  @!P3 FMUL R45, R45, R45 ;  /* 0x0000002d2d2db220 */ /* 0x010fe20000400000 */
[----:B------:R-:W-:Y:S01]  /*3c80*/  FSETP.GEU.AND P3, PT, R52, -126, PT ;  /* 0xc2fc00003400780b */ /* 0x000fe20003f6e000 */
[----:B------:R-:W1:Y:S01]  /*3c90*/  MUFU.EX2 R49, R48 ;  /* 0x0000003000317308 */ /* 0x000e620000000800 */
[----:B------:R-:W-:-:S04]  /*3ca0*/  FSETP.NEU.AND P4, PT, R7, -INF , PT ;  /* 0xff8000000700780b */ /* 0x000fc80003f8d000 */
[----:B------:R-:W-:Y:S01]  /*3cb0*/  FSEL R136, R7, RZ, P4 ;  /* 0x000000ff07887208 */ /* 0x000fe20002000000 */
[----:B---3--:R-:W-:Y:S01]  /*3cc0*/  @!P6 FMUL R22, R22, R22 ;  /* 0x000000161616e220 */ /* 0x008fe20000400000 */
[----:B------:R-:W-:Y:S02]  /*3cd0*/  FSETP.GEU.AND P4, PT, R13, -126, PT ;  /* 0xc2fc00000d00780b */ /* 0x000fe40003f8e000 */
[----:B------:R-:W-:Y:S01]  /*3ce0*/  FSETP.GEU.AND P6, PT, R15, -126, PT ;  /* 0xc2fc00000f00780b */ /* 0x000fe20003fce000 */
[C---:B------:R-:W-:Y:S01]  /*3cf0*/  FMUL R18, R136.reuse, UR29 ;  /* 0x0000001d88127c20 */ /* 0x040fe20008400000 */
[----:B------:R-:W-:-:S01]  /*3d00*/  FADD R136, -R136, R21 ;  /* 0x0000001588887221 */ /* 0x000fc20000000100 */
[----:B------:R-:W-:Y:S01]  /*3d10*/  @!P3 FMUL R52, R52, 0.5 ;  /* 0x3f0000003434b820 */ /* 0x000fe20000400000 */
[----:B------:R-:W-:-:S01]  /*3d20*/  FADD R21, R24, R41 ;  /* 0x0000002918157221 */ /* 0x000fc20000000000 */
[--C-:B------:R-:W-:Y:S01]  /*3d30*/  FFMA R14, R26, UR29, -R18.reuse ;  /* 0x0000001d1a0e7c23 */ /* 0x100fe20008000812 */
[----:B------:R-:W-:-:S01]  /*3d40*/  FFMA R30, R30, UR29, -R18 ;  /* 0x0000001d1e1e7c23 */ /* 0x000fc20008000812 */
[----:B------:R-:W2:Y:S01]  /*3d50*/  MUFU.EX2 R53, R52 ;  /* 0x0000003400357308 */ /* 0x000ea20000000800 */
[----:B------:R-:W-:-:S01]  /*3d60*/  FFMA R31, R31, UR29, -R18 ;  /* 0x0000001d1f1f7c23 */ /* 0x000fc20008000812 */
[--C-:B------:R-:W-:Y:S01]  /*3d70*/  FFMA R27, R27, UR29, -R18.reuse ;  /* 0x0000001d1b1b7c23 */ /* 0x100fe20008000812 */
[----:B-1----:R-:W-:Y:S01]  /*3d80*/  @!P5 FMUL R49, R49, R49 ;  /* 0x000000313131d220 */ /* 0x002fe20000400000 */
[----:B------:R-:W-:Y:S01]  /*3d90*/  @!P4 FMUL R13, R13, 0.5 ;  /* 0x3f0000000d0dc820 */ /* 0x000fe20000400000 */
[----:B------:R-:W-:Y:S01]  /*3da0*/  FSETP.GEU.AND P5, PT, R14, -126, PT ;  /* 0xc2fc00000e00780b */ /* 0x000fe20003fae000 */
[----:B------:R-:W-:Y:S01]  /*3db0*/  @!P6 FMUL R15, R15, 0.5 ;  /* 0x3f0000000f0fe820 */ /* 0x000fe20000400000 */
[----:B------:R-:W-:-:S01]  /*3dc0*/  FFMA R38, R38, UR29, -R18 ;  /* 0x0000001d26267c23 */ /* 0x000fc20008000812 */
[----:B------:R-:W1:Y:S01]  /*3dd0*/  MUFU.EX2 R26, R13 ;  /* 0x0000000d001a7308 */ /* 0x000e620000000800 */
[----:B------:R-:W-:-:S01]  /*3de0*/  FFMA R34, R34, UR29, -R18 ;  /* 0x0000001d22227c23 */ /* 0x000fc20008000812 */
[--C-:B------:R-:W-:Y:S01]  /*3df0*/  FFMA R35, R35, UR29, -R18.reuse ;  /* 0x0000001d23237c23 */ /* 0x100fe20008000812 */
[----:B------:R-:W-:-:S01]  /*3e00*/  FFMA R46, R46, UR29, -R18 ;  /* 0x0000001d2e2e7c23 */ /* 0x000fc20008000812 */
[--C-:B------:R-:W-:Y:S01]  /*3e10*/  FFMA R42, R42, UR29, -R18.reuse ;  /* 0x0000001d2a2a7c23 */ /* 0x100fe20008000812 */
[----:B------:R-:W-:-:S01]  /*3e20*/  FFMA R54, R54, UR29, -R18 ;  /* 0x0000001d36367c23 */ /* 0x000fc20008000812 */
[--C-:B------:R-:W-:Y:S01]  /*3e30*/  FFMA R55, R55, UR29, -R18.reuse ;  /* 0x0000001d37377c23 */ /* 0x100fe20008000812 */
[----:B------:R-:W-:-:S01]  /*3e40*/  FFMA R50, R50, UR29, -R18 ;  /* 0x0000001d32327c23 */ /* 0x000fc20008000812 */
[----:B------:R-:W3:Y:S01]  /*3e50*/  MUFU.EX2 R44, R15 ;  /* 0x0000000f002c7308 */ /* 0x000ee20000000800 */
[----:B--2---:R-:W-:Y:S01]  /*3e60*/  @!P3 FMUL R53, R53, R53 ;  /* 0x000000353535b220 */ /* 0x004fe20000400000 */
[----:B------:R-:W-:Y:S01]  /*3e70*/  FSETP.GEU.AND P3, PT, R30, -126, PT ;  /* 0xc2fc00001e00780b */ /* 0x000fe20003f6e000 */
[----:B------:R-:W-:Y:S01]  /*3e80*/  @!P5 FMUL R14, R14, 0.5 ;  /* 0x3f0000000e0ed820 */ /* 0x000fe20000400000 */
[----:B------:R-:W-:Y:S01]  /*3e90*/  FFMA R51, R51, UR29, -R18 ;  /* 0x0000001d33337c23 */ /* 0x000fe20008000812 */
[----:B------:R-:W-:Y:S01]  /*3ea0*/  F2FP.SATFINITE.E4M3.F32.PACK_AB_MERGE_C R24, RZ, R24, RZ ;  /* 0x00000018ff18723e */ /* 0x000fe200048070ff */
[----:B------:R-:W-:Y:S01]  /*3eb0*/  FMUL R136, R136, UR29 ;  /* 0x0000001d88887c20 */ /* 0x000fe20008400000 */
[----:B------:R-:W-:Y:S01]  /*3ec0*/  F2FP.SATFINITE.E4M3.F32.PACK_AB_MERGE_C R41, RZ, R41, RZ ;  /* 0x00000029ff29723e */ /* 0x000fe200048070ff */
[----:B------:R2:W4:Y:S01]  /*3ed0*/  MUFU.EX2 R48, R14 ;  /* 0x0000000e00307308 */ /* 0x0005220000000800 */
[----:B-1----:R-:W-:Y:S01]  /*3ee0*/  @!P4 FMUL R26, R26, R26 ;  /* 0x0000001a1a1ac220 */ /* 0x002fe20000400000 */
[----:B------:R-:W-:-:S02]  /*3ef0*/  FSETP.GEU.AND P4, PT, R31, -126, PT ;  /* 0xc2fc00001f00780b */ /* 0x000fc40003f8e000 */
[----:B------:R-:W-:Y:S02]  /*3f00*/  LOP3.LUT R24, R24, 0xff, RZ, 0xc0, !PT ;  /* 0x000000ff18187812 */ /* 0x000fe400078ec0ff */
[----:B------:R-:W-:Y:S01]  /*3f10*/  LOP3.LUT R41, R41, 0xff, RZ, 0xc0, !PT ;  /* 0x000000ff29297812 */ /* 0x000fe200078ec0ff */
[----:B------:R-:W-:Y:S01]  /*3f20*/  @!P3 FMUL R30, R30, 0.5 ;  /* 0x3f0000001e1eb820 */ /* 0x000fe20000400000 */
[----:B---3--:R-:W-:Y:S01]  /*3f30*/  @!P6 FMUL R44, R44, R44 ;  /* 0x0000002c2c2ce220 */ /* 0x008fe20000400000 */
[----:B------:R-:W-:Y:S02]  /*3f40*/  FSETP.GEU.AND P6, PT, R27, -126, PT ;  /* 0xc2fc00001b00780b */ /* 0x000fe40003fce000 */
[----:B------:R1:W3:Y:S01]  /*3f50*/  MUFU.EX2 R52, R30 ;  /* 0x0000001e00347308 */ /* 0x0002e20000000800 */
[----:B--2---:R-:W-:-:S03]  /*3f60*/  FFMA R14, R39, UR29, -R18 ;  /* 0x0000001d270e7c23 */ /* 0x004fc60008000812 */
[----:B------:R-:W-:Y:S01]  /*3f70*/  @!P4 FMUL R31, R31, 0.5 ;  /* 0x3f0000001f1fc820 */ /* 0x000fe20000400000 */
[----:B----4-:R-:W-:Y:S01]  /*3f80*/  @!P5 FMUL R48, R48, R48 ;  /* 0x000000303030d220 */ /* 0x010fe20000400000 */
[----:B------:R-:W-:Y:S02]  /*3f90*/  FSETP.GEU.AND P5, PT, R34, -126, PT ;  /* 0xc2fc00002200780b */ /* 0x000fe40003fae000 */
[----:B------:R2:W4:Y:S01]  /*3fa0*/  MUFU.EX2 R16, R31 ;  /* 0x0000001f00107308 */ /* 0x0005220000000800 */
[----:B-1----:R-:W-:-:S02]  /*3fb0*/  FFMA R30, R47, UR29, -R18 ;  /* 0x0000001d2f1e7c23 */ /* 0x002fc40008000812 */
[----:B------:R-:W-:-:S05]  /*3fc0*/  @!P6 FMUL R27, R27, 0.5 ;  /* 0x3f0000001b1be820 */ /* 0x000fca0000400000 */
[----:B------:R1:W5:Y:S01]  /*3fd0*/  MUFU.EX2 R13, R27 ;  /* 0x0000001b000d7308 */ /* 0x0003620000000800 */
[----:B---3--:R-:W-:Y:S01]  /*3fe0*/  @!P3 FMUL R52, R52, R52 ;  /* 0x000000343434b220 */ /* 0x008fe20000400000 */
[----:B------:R-:W-:Y:S01]  /*3ff0*/  FSETP.GEU.AND P3, PT, R38, -126, PT ;  /* 0xc2fc00002600780b */ /* 0x000fe20003f6e000 */
[----:B--2---:R-:W-:-:S01]  /*4000*/  FADD R31, R29, R40 ;  /* 0x000000281d1f7221 */ /* 0x004fc20000000000 */
[----:B------:R-:W-:Y:S01]  /*4010*/  @!P5 FMUL R34, R34, 0.5 ;  /* 0x3f0000002222d820 */ /* 0x000fe20000400000 */
[----:B------:R-:W-:Y:S02]  /*4020*/  F2FP.SATFINITE.E4M3.F32.PACK_AB_MERGE_C R29, RZ, R29, RZ ;  /* 0x0000001dff1d723e */ /* 0x000fe400048070ff */
[----:B------:R-:W-:Y:S01]  /*4030*/  F2FP.SATFINITE.E4M3.F32.PACK_AB_MERGE_C R40, RZ, R40, RZ ;  /* 0x00000028ff28723e */ /* 0x000fe200048070ff */
[----:B------:R2:W3:Y:S01]  /*4040*/  MUFU.EX2 R39, R34 ;  /* 0x0000002200277308 */ /* 0x0004e20000000800 */
[----:B----4-:R-:W-:Y:S01]  /*4050*/  @!P4 FMUL R16, R16, R16 ;  /* 0x000000101010c220 */ /* 0x010fe20000400000 */
[----:B------:R-:W-:Y:S01]  /*4060*/  FSETP.GEU.AND P4, PT, R14, -126, PT ;  /* 0xc2fc00000e00780b */ /* 0x000fe20003f8e000 */
[----:B-1----:R-:W-:-:S01]  /*4070*/  FFMA R27, R43, UR29, -R18 ;  /* 0x0000001d2b1b7c23 */ /* 0x002fc20008000812 */
[----:B------:R-:W-:-:S02]  /*4080*/  LOP3.LUT R29, R29, 0xffff, RZ, 0xc0, !PT ;  /* 0x0000ffff1d1d7812 */ /* 0x000fc400078ec0ff */
[----:B------:R-:W-:Y:S01]  /*4090*/  LOP3.LUT R40, R40, 0xffff, RZ, 0xc0, !PT ;  /* 0x0000ffff28287812 */ /* 0x000fe200078ec0ff */
[----:B------:R-:W-:Y:S01]  /*40a0*/  @!P3 FMUL R38, R38, 0.5 ;  /* 0x3f0000002626b820 */ /* 0x000fe20000400000 */
[----:B-----5:R-:W-:Y:S01]  /*40b0*/  @!P6 FMUL R13, R13, R13 ;  /* 0x0000000d0d0de220 */ /* 0x020fe20000400000 */
[----:B------:R-:W-:Y:S02]  /*40c0*/  FSETP.GEU.AND P6, PT, R35, -126, PT ;  /* 0xc2fc00002300780b */ /* 0x000fe40003fce000 */
[----:B------:R1:W4:Y:S01]  /*40d0*/  MUFU.EX2 R137, R38 ;  /* 0x0000002600897308 */ /* 0x0003220000000800 */
[----:B--2---:R-:W-:-:S01]  /*40e0*/  FADD R34, R32, R49 ;  /* 0x0000003120227221 */ /* 0x004fc20000000000 */
[----:B------:R-:W-:Y:S02]  /*40f0*/  F2FP.SATFINITE.E4M3.F32.PACK_AB_MERGE_C R32, RZ, R32, RZ ;  /* 0x00000020ff20723e */ /* 0x000fe400048070ff */
[----:B------:R-:W-:Y:S01]  /*4100*/  @!P4 FMUL R14, R14, 0.5 ;  /* 0x3f0000000e0ec820 */ /* 0x000fe20000400000 */
[----:B------:R-:W-:Y:S01]  /*4110*/  FADD R21, R21, R34 ;  /* 0x0000002215157221 */ /* 0x000fe20000000000 */
[----:B---3--:R-:W-:Y:S01]  /*4120*/  @!P5 FMUL R39, R39, R39 ;  /* 0x000000272727d220 */ /* 0x008fe20000400000 */
[----:B------:R-:W-:Y:S01]  /*4130*/  FSETP.GEU.AND P5, PT, R42, -126, PT ;  /* 0xc2fc00002a00780b */ /* 0x000fe20003fae000 */
[----:B------:R-:W2:Y:S01]  /*4140*/  MUFU.EX2 R19, R14 ;  /* 0x0000000e00137308 */ /* 0x000ea20000000800 */
[----:B-1----:R-:W-:-:S01]  /*4150*/  FADD R38, R33, R44 ;  /* 0x0000002c21267221 */ /* 0x002fc20000000000 */
[----:B------:R-:W-:Y:S01]  /*4160*/  F2FP.SATFINITE.E4M3.F32.PACK_AB_MERGE_C R33, RZ, R33, RZ ;  /* 0x00000021ff21723e */ /* 0x000fe200048070ff */
[----:B------:R-:W-:Y:S01]  /*4170*/  @!P6 FMUL R35, R35, 0.5 ;  /* 0x3f0000002323e820 */ /* 0x000fe20000400000 */
[----:B------:R-:W-:-:S02]  /*4180*/  F2FP.SATFINITE.E4M3.F32.PACK_AB_MERGE_C R49, RZ, R49, RZ ;  /* 0x00000031ff31723e */ /* 0x000fc400048070ff */
[----:B------:R-:W-:Y:S02]  /*4190*/  F2FP.SATFINITE.E4M3.F32.PACK_AB_MERGE_C R44, RZ, R44, RZ ;  /* 0x0000002cff2c723e */ /* 0x000fe400048070ff */
[----:B------:R1:W3:Y:S01]  /*41a0*/  MUFU.EX2 R17, R35 ;  /* 0x0000002300117308 */ /* 0x0002e20000000800 */
[----:B----4-:R-:W-:Y:S01]  /*41b0*/  @!P3 FMUL R137, R137, R137 ;  /* 0x000000898989b220 */ /* 0x010fe20000400000 */
[----:B------:R-:W-:Y:S02]  /*41c0*/  FSETP.GEU.AND P3, PT, R46, -126, PT ;  /* 0xc2fc00002e00780b */ /* 0x000fe40003f6e000 */
[----:B------:R-:W-:Y:S01]  /*41d0*/  @!P5 FMUL R42, R42, 0.5 ;  /* 0x3f0000002a2ad820 */ /* 0x000fe20000400000 */
[----:B------:R-:W-:Y:S02]  /*41e0*/  LOP3.LUT R32, R32, 0xff, RZ, 0xc0, !PT ;  /* 0x000000ff20207812 */ /* 0x000fe400078ec0ff */
[----:B------:R-:W-:Y:S01]  /*41f0*/  LOP3.LUT R33, R33, 0xffff, RZ, 0xc0, !PT ;  /* 0x0000ffff21217812 */ /* 0x000fe200078ec0ff */
[----:B------:R4:W5:Y:S01]  /*4200*/  MUFU.EX2 R43, R42 ;  /* 0x0000002a002b7308 */ /* 0x0009620000000800 */
[----:B--2---:R-:W-:Y:S01]  /*4210*/  @!P4 FMUL R19, R19, R19 ;  /* 0x000000131313c220 */ /* 0x004fe20000400000 */
[----:B------:R-:W-:Y:S01]  /*4220*/  FSETP.GEU.AND P4, PT, R30, -126, PT ;  /* 0xc2fc00001e00780b */ /* 0x000fe20003f8e000 */
[----:B-1----:R-:W-:-:S01]  /*4230*/  FADD R35, R36, R53 ;  /* 0x0000003524237221 */ /* 0x002fc20000000000 */
[----:B------:R-:W-:-:S02]  /*4240*/  F2FP.SATFINITE.E4M3.F32.PACK_AB_MERGE_C R36, RZ, R36, RZ ;  /* 0x00000024ff24723e */ /* 0x000fc400048070ff */
[----:B------:R-:W-:Y:S01]  /*4250*/  F2FP.SATFINITE.E4M3.F32.PACK_AB_MERGE_C R53, RZ, R53, RZ ;  /* 0x00000035ff35723e */ /* 0x000fe200048070ff */
[----:B------:R-:W-:Y:S01]  /*4260*/  @!P3 FMUL R46, R46, 0.5 ;  /* 0x3f0000002e2eb820 */ /* 0x000fe20000400000 */
[----:B------:R-:W-:Y:S01]  /*4270*/  LOP3.LUT R36, R36, 0xff, RZ, 0xc0, !PT ;  /* 0x000000ff24247812 */ /* 0x000fe200078ec0ff */
[----:B---3--:R-:W-:Y:S01]  /*4280*/  @!P6 FMUL R17, R17, R17 ;  /* 0x000000111111e220 */ /* 0x008fe20000400000 */
[----:B------:R-:W-:Y:S01]  /*4290*/  FSETP.GEU.AND P6, PT, R27, -126, PT ;  /* 0xc2fc00001b00780b */ /* 0x000fe20003fce000 */
[----:B------:R-:W1:Y:S01]  /*42a0*/  MUFU.EX2 R47, R46 ;  /* 0x0000002e002f7308 */ /* 0x000e620000000800 */
[----:B----4-:R-:W-:-:S01]  /*42b0*/  FADD R42, R37, R26 ;  /* 0x0000001a252a7221 */ /* 0x010fc20000000000 */
[----:B------:R-:W-:Y:S02]  /*42c0*/  F2FP.SATFINITE.E4M3.F32.PACK_AB_MERGE_C R37, RZ, R37, RZ ;  /* 0x00000025ff25723e */ /* 0x000fe400048070ff */
[----:B------:R-:W-:Y:S01]  /*42d0*/  @!P4 FMUL R30, R30, 0.5 ;  /* 0x3f0000001e1ec820 */ /* 0x000fe20000400000 */
[----:B------:R-:W-:Y:S01]  /*42e0*/  FADD R42, R31, R42 ;  /* 0x0000002a1f2a7221 */ /* 0x000fe20000000000 */
[----:B-----5:R-:W-:Y:S01]  /*42f0*/  @!P5 FMUL R43, R43, R43 ;  /* 0x0000002b2b2bd220 */ /* 0x020fe20000400000 */
[----:B------:R-:W-:Y:S01]  /*4300*/  FSETP.GEU.AND P5, PT, R50, -126, PT ;  /* 0xc2fc00003200780b */ /* 0x000fe20003fae000 */
[----:B------:R2:W3:Y:S01]  /*4310*/  MUFU.EX2 R15, R30 ;  /* 0x0000001e000f7308 */ /* 0x0004e20000000800 */
[----:B------:R-:W-:Y:S01]  /*4320*/  LOP3.LUT R37, R37, 0xffff, RZ, 0xc0, !PT ;  /* 0x0000ffff25257812 */ /* 0x000fe200078ec0ff */
[----:B------:R-:W-:Y:S01]  /*4330*/  FADD R31, R48, R43 ;  /* 0x0000002b301f7221 */ /* 0x000fe20000000000 */
[----:B------:R-:W-:Y:S01]  /*4340*/  F2FP.SATFINITE.E4M3.F32.PACK_AB_MERGE_C R48, RZ, R48, RZ ;  /* 0x00000030ff30723e */ /* 0x000fe200048070ff */
[----:B------:R-:W-:Y:S01]  /*4350*/  @!P6 FMUL R27, R27, 0.5 ;  /* 0x3f0000001b1be820 */ /* 0x000fe20000400000 */
[----:B------:R-:W-:-:S02]  /*4360*/  PRMT R36, R37, 0x7604, R36 ;  /* 0x0000760425247816 */ /* 0x000fc40000000024 */
[----:B------:R-:W-:Y:S01]  /*4370*/  F2FP.SATFINITE.E4M3.F32.PACK_AB_MERGE_C R26, RZ, R26, RZ ;  /* 0x0000001aff1a723e */ /* 0x000fe200048070ff */
[----:B------:R4:W5:Y:S01]  /*4380*/  MUFU.EX2 R14, R27 ;  /* 0x0000001b000e7308 */ /* 0x0009620000000800 */
[----:B-1----:R-:W-:Y:S01]  /*4390*/  @!P3 FMUL R47, R47, R47 ;  /* 0x0000002f2f2fb220 */ /* 0x002fe20000400000 */
[----:B------:R-:W-:Y:S01]  /*43a0*/  FSETP.GEU.AND P3, PT, R54, -126, PT ;  /* 0xc2fc00003600780b */ /* 0x000fe20003f6e000 */
[----:B--2---:R-:W-:-:S01]  /*43b0*/  FADD R30, R28, R45 ;  /* 0x0000002d1c1e7221 */ /* 0x004fc20000000000 */
[----:B------:R-:W-:Y:S01]  /*43c0*/  @!P5 FMUL R50, R50, 0.5 ;  /* 0x3f0000003232d820 */ /* 0x000fe20000400000 */
[----:B------:R-:W-:Y:S02]  /*43d0*/  F2FP.SATFINITE.E4M3.F32.PACK_AB_MERGE_C R28, RZ, R28, RZ ;  /* 0x0000001cff1c723e */ /* 0x000fe400048070ff */
[----:B------:R-:W-:Y:S01]  /*43e0*/  FADD R30, R30, R35 ;  /* 0x000000231e1e7221 */ /* 0x000fe20000000000 */
[----:B------:R-:W-:-:S01]  /*43f0*/  FADD R35, R52, R47 ;  /* 0x0000002f34237221 */ /* 0x000fc20000000000 */
[----:B---3--:R-:W-:Y:S01]  /*4400*/  @!P4 FMUL R15, R15, R15 ;  /* 0x0000000f0f0fc220 */ /* 0x008fe20000400000 */
[----:B------:R-:W-:Y:S01]  /*4410*/  FSETP.GEU.AND P4, PT, R55, -126, PT ;  /* 0xc2fc00003700780b */ /* 0x000fe20003f8e000 */
[----:B----4-:R-:W-:Y:S01]  /*4420*/  FADD R27, R25, R22 ;  /* 0x00000016191b7221 */ /* 0x010fe20000000000 */
[----:B------:R-:W1:Y:S01]  /*4430*/  MUFU.EX2 R50, R50 ;  /* 0x0000003200327308 */ /* 0x000e620000000800 */
[----:B------:R-:W-:Y:S01]  /*4440*/  F2FP.SATFINITE.E4M3.F32.PACK_AB_MERGE_C R25, RZ, R25, RZ ;  /* 0x00000019ff19723e */ /* 0x000fe200048070ff */
[----:B------:R-:W-:Y:S01]  /*4450*/  FADD R21, R21, R30 ;  /* 0x0000001e15157221 */ /* 0x000fe20000000000 */
[----:B------:R-:W-:Y:S01]  /*4460*/  @!P3 FMUL R54, R54, 0.5 ;  /* 0x3f0000003636b820 */ /* 0x000fe20000400000 */
[----:B------:R-:W-:Y:S01]  /*4470*/  FADD R27, R27, R38 ;  /* 0x000000261b1b7221 */ /* 0x000fe20000000000 */
[----:B-----5:R-:W-:Y:S01]  /*4480*/  @!P6 FMUL R14, R14, R14 ;  /* 0x0000000e0e0ee220 */ /* 0x020fe20000400000 */
[----:B------:R-:W-:Y:S01]  /*4490*/  FSETP.GEU.AND P6, PT, R51, -126, PT ;  /* 0xc2fc00003300780b */ /* 0x000fe20003fce000 */
[----:B------:R-:W-:-:S01]  /*44a0*/  FADD R38, R16, R15 ;  /* 0x0000000f10267221 */ /* 0x000fc20000000000 */
[----:B------:R-:W-:Y:S01]  /*44b0*/  FADD R42, R27, R42 ;  /* 0x0000002a1b2a7221 */ /* 0x000fe20000000000 */
[----:B------:R-:W2:Y:S01]  /*44c0*/  MUFU.EX2 R54, R54 ;  /* 0x0000003600367308 */ /* 0x000ea20000000800 */
[----:B------:R-:W-:-:S01]  /*44d0*/  FADD R34, R13, R14 ;  /* 0x0000000e0d227221 */ /* 0x000fc20000000000 */
[----:B------:R-:W-:Y:S01]  /*44e0*/  @!P4 FMUL R55, R55, 0.5 ;  /* 0x3f0000003737c820 */ /* 0x000fe20000400000 */
[----:B------:R-:W-:Y:S01]  /*44f0*/  F2FP.SATFINITE.E4M3.F32.PACK_AB_MERGE_C R13, RZ, R13, RZ ;  /* 0x0000000dff0d723e */ /* 0x000fe200048070ff */
[----:B------:R-:W-:Y:S01]  /*4500*/  FADD R42, R21, R42 ;  /* 0x0000002a152a7221 */ /* 0x000fe20000000000 */
[----:B------:R-:W-:Y:S01]  /*4510*/  LOP3.LUT R25, R25, 0xffff, RZ, 0xc0, !PT ;  /* 0x0000ffff19197812 */ /* 0x000fe200078ec0ff */
[----:B------:R-:W-:Y:S01]  /*4520*/  IMAD.U32 R21, R48, 0x10000, RZ ;  /* 0x0001000030157824 */ /* 0x000fe200078e00ff */
[----:B------:R-:W-:Y:S01]  /*4530*/  LOP3.LUT R13, R13, 0xffff, RZ, 0xc0, !PT ;  /* 0x0000ffff0d0d7812 */ /* 0x000fe200078ec0ff */
[----:B------:R-:W3:Y:S01]  /*4540*/  MUFU.EX2 R20, R55 ;  /* 0x0000003700147308 */ /* 0x000ee20000000800 */
[----:B------:R-:W-:Y:S01]  /*4550*/  PRMT R24, R25, 0x7604, R24 ;  /* 0x0000760419187816 */ /* 0x000fe20000000018 */
[----:B------:R-:W-:Y:S01]  /*4560*/  @!P6 FMUL R51, R51, 0.5 ;  /* 0x3f0000003333e820 */ /* 0x000fe20000400000 */
[----:B------:R-:W-:Y:S01]  /*4570*/  LOP3.LUT R28, R28, 0xff, RZ, 0xc0, !PT ;  /* 0x000000ff1c1c7812 */ /* 0x000fe200078ec0ff */
[----:B------:R-:W-:Y:S01]  /*4580*/  IMAD.SHL.U32 R13, R13, 0x1000000, RZ ;  /* 0x010000000d0d7824 */ /* 0x000fe200078e00ff */
[----:B------:R-:W-:Y:S01]  /*4590*/  LOP3.LUT R24, R24, 0xff0000, R21, 0xf8, !PT ;  /* 0x00ff000018187812 */ /* 0x000fe200078ef815 */
[----:B-1----:R-:W-:Y:S01]  /*45a0*/  @!P5 FMUL R50, R50, R50 ;  /* 0x000000323232d220 */ /* 0x002fe20000400000 */
[----:B------:R-:W-:Y:S01]  /*45b0*/  F2FP.SATFINITE.E4M3.F32.PACK_AB_MERGE_C R52, RZ, R52, RZ ;  /* 0x00000034ff34723e */ /* 0x000fe200048070ff */
[----:B------:R-:W1:Y:S01]  /*45c0*/  MUFU.EX2 R18, R51 ;  /* 0x0000003300127308 */ /* 0x000e620000000800 */
[----:B--2---:R-:W-:Y:S01]  /*45d0*/  @!P3 FMUL R54, R54, R54 ;  /* 0x000000363636b220 */ /* 0x004fe20000400000 */
[----:B------:R-:W-:Y:S01]  /*45e0*/  F2FP.SATFINITE.E4M3.F32.PACK_AB_MERGE_C R16, RZ, R16, RZ ;  /* 0x00000010ff10723e */ /* 0x000fe200048070ff */
[----:B------:R-:W-:-:S01]  /*45f0*/  FADD R46, R39, R50 ;  /* 0x00000032272e7221 */ /* 0x000fc20000000000 */
[----:B------:R-:W-:Y:S01]  /*4600*/  LOP3.LUT R13, R24, R13, RZ, 0xfc, !PT ;  /* 0x0000000d180d7212 */ /* 0x000fe200078efcff */
[----:B------:R-:W-:-:S01]  /*4610*/  FADD R138, R137, R54 ;  /* 0x00000036898a7221 */ /* 0x000fc20000000000 */
[----:B------:R-:W-:Y:S01]  /*4620*/  F2FP.SATFINITE.E4M3.F32.PACK_AB_MERGE_C R137, RZ, R137, RZ ;  /* 0x00000089ff89723e */ /* 0x000fe200048070ff */
[----:B------:R-:W-:-:S01]  /*4630*/  FADD R31, R31, R46 ;  /* 0x0000002e1f1f7221 */ /* 0x000fc20000000000 */
[----:B------:R-:W-:Y:S01]  /*4640*/  PRMT R28, R29, 0x7604, R28 ;  /* 0x000076041d1c7816 */ /* 0x000fe2000000001c */
[----:B---3--:R-:W-:Y:S01]  /*4650*/  @!P4 FMUL R20, R20, R20 ;  /* 0x000000141414c220 */ /* 0x008fe20000400000 */
[----:B------:R-:W-:Y:S01]  /*4660*/  SHF.L.U32 R25, R52, 0x10, RZ ;  /* 0x0000001034197819 */ /* 0x000fe200000006ff */
[----:B------:R-:W-:Y:S01]  /*4670*/  IMAD.U32 R137, R137, 0x10000, RZ ;  /* 0x0001000089897824 */ /* 0x000fe200078e00ff */
[----:B------:R-:W-:Y:S01]  /*4680*/  F2FP.SATFINITE.E4M3.F32.PACK_AB_MERGE_C R54, RZ, R54, RZ ;  /* 0x00000036ff36723e */ /* 0x000fe200048070ff */
[----:B------:R-:W-:-:S01]  /*4690*/  FADD R55, R19, R20 ;  /* 0x0000001413377221 */ /* 0x000fc20000000000 */
[----:B------:R-:W-:Y:S01]  /*46a0*/  F2FP.SATFINITE.E4M3.F32.PACK_AB_MERGE_C R19, RZ, R19, RZ ;  /* 0x00000013ff13723e */ /* 0x000fe200048070ff */
[----:B------:R-:W-:-:S01]  /*46b0*/  FADD R138, R35, R138 ;  /* 0x0000008a238a7221 */ /* 0x000fc20000000000 */
[----:B------:R-:W-:Y:S01]  /*46c0*/  LOP3.LUT R36, R36, 0xff0000, R137, 0xf8, !PT ;  /* 0x00ff000024247812 */ /* 0x000fe200078ef889 */
[----:B-1----:R-:W-:Y:S01]  /*46d0*/  @!P6 FMUL R18, R18, R18 ;  /* 0x000000121212e220 */ /* 0x002fe20000400000 */
[----:B------:R-:W-:Y:S01]  /*46e0*/  LOP3.LUT R19, R19, 0xffff, RZ, 0xc0, !PT ;  /* 0x0000ffff13137812 */ /* 0x000fe200078ec0ff */
[----:B------:R-:W-:Y:S01]  /*46f0*/  IMAD.U32 R29, R54, 0x10000, RZ ;  /* 0x00010000361d7824 */ /* 0x000fe200078e00ff */
[----:B------:R-:W-:Y:S01]  /*4700*/  LOP3.LUT R16, R16, 0xffff, RZ, 0xc0, !PT ;  /* 0x0000ffff10107812 */ /* 0x000fe200078ec0ff */
[----:B------:R-:W-:-:S01]  /*4710*/  FADD R51, R17, R18 ;  /* 0x0000001211337221 */ /* 0x000fc20000000000 */
[----:B------:R-:W-:Y:S01]  /*4720*/  F2FP.SATFINITE.E4M3.F32.PACK_AB_MERGE_C R24, RZ, R20, RZ ;  /* 0x00000014ff18723e */ /* 0x000fe200048070ff */
[----:B------:R-:W-:Y:S01]  /*4730*/  IMAD.SHL.U32 R19, R19, 0x1000000, RZ ;  /* 0x0100000013137824 */ /* 0x000fe200078e00ff */
[----:B------:R-:W-:Y:S01]  /*4740*/  F2FP.SATFINITE.E4M3.F32.PACK_AB_MERGE_C R22, RZ, R22, RZ ;  /* 0x00000016ff16723e */ /* 0x000fe200048070ff */
[----:B------:R-:W-:-:S01]  /*4750*/  FADD R34, R34, R51 ;  /* 0x0000003322227221 */ /* 0x000fc20000000000 */
[----:B------:R-:W-:Y:S01]  /*4760*/  F2FP.SATFINITE.E4M3.F32.PACK_AB_MERGE_C R45, RZ, R45, RZ ;  /* 0x0000002dff2d723e */ /* 0x000fe200048070ff */
[----:B------:R-:W-:-:S01]  /*4770*/  FADD R55, R38, R55 ;  /* 0x0000003726377221 */ /* 0x000fc20000000000 */
[----:B------:R-:W-:Y:S01]  /*4780*/  LOP3.LUT R53, R53, 0xff, RZ, 0xc0, !PT ;  /* 0x000000ff35357812 */ /* 0x000fe200078ec0ff */
[----:B------:R-:W-:-:S01]  /*4790*/  FADD R31, R31, R138 ;  /* 0x0000008a1f1f7221 */ /* 0x000fc20000000000 */
[----:B------:R-:W-:Y:S01]  /*47a0*/  LOP3.LUT R26, R26, 0xffff, RZ, 0xc0, !PT ;  /* 0x0000ffff1a1a7812 */ /* 0x000fe200078ec0ff */
[----:B------:R-:W-:-:S01]  /*47b0*/  FADD R34, R34, R55 ;  /* 0x0000003722227221 */ /* 0x000fc20000000000 */
[----:B------:R-:W-:-:S02]  /*47c0*/  LOP3.LUT R36, R36, R19, RZ, 0xfc, !PT ;  /* 0x0000001324247212 */ /* 0x000fc400078efcff */
[----:B------:R-:W-:Y:S01]  /*47d0*/  F2FP.SATFINITE.E4M3.F32.PACK_AB_MERGE_C R39, RZ, R39, RZ ;  /* 0x00000027ff27723e */ /* 0x000fe200048070ff */
[----:B------:R-:W-:Y:S01]  /*47e0*/  FADD R34, R31, R34 ;  /* 0x000000221f227221 */ /* 0x000fe20000000000 */
[----:B------:R-:W-:Y:S02]  /*47f0*/  F2FP.SATFINITE.E4M3.F32.PACK_AB_MERGE_C R43, RZ, R43, RZ ;  /* 0x0000002bff2b723e */ /* 0x000fe400048070ff */
[----:B------:R-:W-:Y:S01]  /*4800*/  F2FP.SATFINITE.E4M3.F32.PACK_AB_MERGE_C R50, RZ, R50, RZ ;  /* 0x00000032ff32723e */ /* 0x000fe200048070ff */
[----:B------:R-:W-:Y:S01]  /*4810*/  IMAD.U32 R39, R39, 0x10000, RZ ;  /* 0x0001000027277824 */ /* 0x000fe200078e00ff */
[----:B------:R-:W-:Y:S01]  /*4820*/  F2FP.SATFINITE.E4M3.F32.PACK_AB_MERGE_C R17, RZ, R17, RZ ;  /* 0x00000011ff11723e */ /* 0x000fe200048070ff */
[----:B------:R-:W-:Y:S01]  /*4830*/  IMAD.U32 R43, R43, 0x10000, RZ ;  /* 0x000100002b2b7824 */ /* 0x000fe200078e00ff */
[----:B------:R-:W-:Y:S01]  /*4840*/  F2FP.SATFINITE.E4M3.F32.PACK_AB_MERGE_C R14, RZ, R14, RZ ;  /* 0x0000000eff0e723e */ /* 0x000fe200048070ff */
[----:B------:R-:W-:Y:S01]  /*4850*/  IMAD.U32 R27, R50, 0x10000, RZ ;  /* 0x00010000321b7824 */ /* 0x000fe200078e00ff */
[----:B------:R-:W-:-:S02]  /*4860*/  F2FP.SATFINITE.E4M3.F32.PACK_AB_MERGE_C R19, RZ, R18, RZ ;  /* 0x00000012ff13723e */ /* 0x000fc400048070ff */
[----:B------:R-:W-:Y:S02]  /*4870*/  LOP3.LUT R25, R28, 0xff0000, R25, 0xf8, !PT ;  /* 0x00ff00001c197812 */ /* 0x000fe400078ef819 */
[----:B------:R-:W-:Y:S02]  /*4880*/  SHF.L.U32 R16, R16, 0x18, RZ ;  /* 0x0000001810107819 */ /* 0x000fe400000006ff */
[----:B------:R-:W-:Y:S02]  /*4890*/  LOP3.LUT R24, R24, 0xffff, RZ, 0xc0, !PT ;  /* 0x0000ffff18187812 */ /* 0x000fe400078ec0ff */
[----:B------:R-:W-:Y:S02]  /*48a0*/  LOP3.LUT R22, R22, 0xffff, RZ, 0xc0, !PT ;  /* 0x0000ffff16167812 */ /* 0x000fe400078ec0ff */
[----:B------:R-:W-:Y:S02]  /*48b0*/  LOP3.LUT R45, R45, 0xff, RZ, 0xc0, !PT ;  /* 0x000000ff2d2d7812 */ /* 0x000fe400078ec0ff */
[----:B------:R-:W-:-:S02]  /*48c0*/  LOP3.LUT R49, R49, 0xff, RZ, 0xc0, !PT ;  /* 0x000000ff31317812 */ /* 0x000fc400078ec0ff */
[----:B------:R-:W-:Y:S02]  /*48d0*/  LOP3.LUT R44, R44, 0xffff, RZ, 0xc0, !PT ;  /* 0x0000ffff2c2c7812 */ /* 0x000fe400078ec0ff */
[----:B------:R-:W-:Y:S02]  /*48e0*/  F2FP.SATFINITE.E4M3.F32.PACK_AB_MERGE_C R47, RZ, R47, RZ ;  /* 0x0000002fff2f723e */ /* 0x000fe400048070ff */
[----:B------:R-:W-:Y:S02]  /*48f0*/  F2FP.SATFINITE.E4M3.F32.PACK_AB_MERGE_C R15, RZ, R15, RZ ;  /* 0x0000000fff0f723e */ /* 0x000fe400048070ff */
[----:B------:R-:W-:Y:S02]  /*4900*/  PRMT R26, R26, 0x7604, R53 ;  /* 0x000076041a1a7816 */ /* 0x000fe40000000035 */
[----:B------:R-:W-:Y:S02]  /*4910*/  LOP3.LUT R17, R17, 0xffff, RZ, 0xc0, !PT ;  /* 0x0000ffff11117812 */ /* 0x000fe400078ec0ff */
[----:B------:R-:W-:-:S02]  /*4920*/  LOP3.LUT R14, R14, 0xffff, RZ, 0xc0, !PT ;  /* 0x0000ffff0e0e7812 */ /* 0x000fc400078ec0ff */
[----:B------:R-:W-:Y:S01]  /*4930*/  LOP3.LUT R20, R19, 0xffff, RZ, 0xc0, !PT ;  /* 0x0000ffff13147812 */ /* 0x000fe200078ec0ff */
[----:B------:R-:W-:Y:S01]  /*4940*/  IMAD.SHL.U32 R17, R17, 0x1000000, RZ ;  /* 0x0100000011117824 */ /* 0x000fe200078e00ff */
[----:B------:R-:W-:Y:S01]  /*4950*/  LOP3.LUT R16, R25, R16, RZ, 0xfc, !PT ;  /* 0x0000001019107212 */ /* 0x000fe200078efcff */
[----:B------:R-:W-:Y:S01]  /*4960*/  IMAD.SHL.U32 R25, R24, 0x1000000, RZ ;  /* 0x0100000018197824 */ /* 0x000fe200078e00ff */
[----:B------:R-:W-:Y:S01]  /*4970*/  PRMT R32, R33, 0x7604, R32 ;  /* 0x0000760421207816 */ /* 0x000fe20000000020 */
[----:B------:R-:W-:Y:S01]  /*4980*/  IMAD.SHL.U32 R20, R20, 0x1000000, RZ ;  /* 0x0100000014147824 */ /* 0x000fe200078e00ff */
[----:B------:R-:W-:Y:S02]  /*4990*/  PRMT R22, R22, 0x7604, R41 ;  /* 0x0000760416167816 */ /* 0x000fe40000000029 */
[----:B------:R-:W-:Y:S02]  /*49a0*/  PRMT R40, R40, 0x7604, R45 ;  /* 0x0000760428287816 */ /* 0x000fe4000000002d */
[----:B------:R-:W-:-:S02]  /*49b0*/  PRMT R44, R44, 0x7604, R49 ;  /* 0x000076042c2c7816 */ /* 0x000fc40000000031 */
[----:B------:R-:W-:Y:S02]  /*49c0*/  SHF.L.U32 R47, R47, 0x10, RZ ;  /* 0x000000102f2f7819 */ /* 0x000fe400000006ff */
[----:B------:R-:W-:Y:S01]  /*49d0*/  LOP3.LUT R18, R15, 0xffff, RZ, 0xc0, !PT ;  /* 0x0000ffff0f127812 */ /* 0x000fe200078ec0ff */
[----:B------:R-:W-:Y:S01]  /*49e0*/  IMAD.SHL.U32 R15, R14, 0x1000000, RZ ;  /* 0x010000000e0f7824 */ /* 0x000fe200078e00ff */
[----:B------:R-:W-:Y:S01]  /*49f0*/  LOP3.LUT R26, R26, 0xff0000, R29, 0xf8, !PT ;  /* 0x00ff00001a1a7812 */ /* 0x000fe200078ef81d */
[----:B------:R-:W-:Y:S01]  /*4a00*/  IMAD.MOV.U32 R14, RZ, RZ, 0x3021 ;  /* 0x00003021ff0e7424 */ /* 0x000fe200078e00ff */
[----:B------:R-:W-:Y:S02]  /*4a10*/  FSETP.GEU.AND P3, PT, R23, -126, PT ;  /* 0xc2fc00001700780b */ /* 0x000fe40003f6e000 */
[----:B------:R-:W-:Y:S02]  /*4a20*/  FSETP.GEU.AND P4, PT, R136, -126, PT ;  /* 0xc2fc00008800780b */ /* 0x000fe40003f8e000 */
[----:B------:R-:W-:-:S02]  /*4a30*/  LOP3.LUT R32, R32, 0xff0000, R39, 0xf8, !PT ;  /* 0x00ff000020207812 */ /* 0x000fc400078ef827 */
[----:B------:R-:W-:Y:S02]  /*4a40*/  LOP3.LUT R22, R22, 0xff0000, R43, 0xf8, !PT ;  /* 0x00ff000016167812 */ /* 0x000fe400078ef82b */
[----:B------:R-:W-:Y:S02]  /*4a50*/  LOP3.LUT R40, R40, 0xff0000, R47, 0xf8, !PT ;  /* 0x00ff000028287812 */ /* 0x000fe400078ef82f */
[----:B------:R-:W-:Y:S02]  /*4a60*/  LOP3.LUT R27, R44, 0xff0000, R27, 0xf8, !PT ;  /* 0x00ff00002c1b7812 */ /* 0x000fe400078ef81b */
[----:B------:R-:W-:Y:S01]  /*4a70*/  SHF.L.U32 R19, R18, 0x18, RZ ;  /* 0x0000001812137819 */ /* 0x000fe200000006ff */
[----:B------:R-:W-:Y:S01]  /*4a80*/  @!P3 FMUL R23, R23, 0.5 ;  /* 0x3f0000001717b820 */ /* 0x000fe20000400000 */
[----:B------:R-:W-:Y:S01]  /*4a90*/  LOP3.LUT R25, R26, R25, RZ, 0xfc, !PT ;  /* 0x000000191a197212 */ /* 0x000fe200078efcff */
[----:B------:R-:W-:Y:S01]  /*4aa0*/  @!P4 FMUL R136, R136, 0.5 ;  /* 0x3f0000008888c820 */ /* 0x000fe20000400000 */
[----:B------:R-:W-:-:S02]  /*4ab0*/  MOV R26, 0x2130 ;  /* 0x00002130001a7802 */ /* 0x000fc40000000f00 */
[----:B------:R-:W-:Y:S01]  /*4ac0*/  LOP3.LUT R17, R32, R17, RZ, 0xfc, !PT ;  /* 0x0000001120117212 */ /* 0x000fe200078efcff */
[----:B------:R-:W1:Y:S01]  /*4ad0*/  MUFU.EX2 R21, R136 ;  /* 0x0000008800157308 */ /* 0x000e620000000800 */
[----:B------:R-:W-:Y:S02]  /*4ae0*/  LOP3.LUT R15, R22, R15, RZ, 0xfc, !PT ;  /* 0x0000000f160f7212 */ /* 0x000fe400078efcff */
[----:B------:R-:W-:Y:S02]  /*4af0*/  LOP3.LUT R40, R40, R19, RZ, 0xfc, !PT ;  /* 0x0000001328287212 */ /* 0x000fe400078efcff */
[----:B------:R-:W-:Y:S02]  /*4b00*/  LOP3.LUT R20, R27, R20, RZ, 0xfc, !PT ;  /* 0x000000141b147212 */ /* 0x000fe400078efcff */
[-C--:B------:R-:W-:Y:S01]  /*4b10*/  SHF.R.U32.HI R14, RZ, R11.reuse, R14 ;  /* 0x0000000bff0e7219 */ /* 0x080fe2000001160e */
[----:B------:R-:W2:Y:S01]  /*4b20*/  MUFU.EX2 R23, R23 ;  /* 0x0000001700177308 */ /* 0x000ea20000000800 */
[----:B------:R-:W-:-:S02]  /*4b30*/  SHF.R.U32.HI R26, RZ, R11, R26 ;  /* 0x0000000bff1a7219 */ /* 0x000fc4000001161a */
[----:B------:R-:W-:Y:S02]  /*4b40*/  SEL R18, R16, R13, P2 ;  /* 0x0000000d10127207 */ /* 0x000fe40001000000 */
[----:B------:R-:W-:Y:S02]  /*4b50*/  SEL R19, R13, R16, P2 ;  /* 0x000000100d137207 */ /* 0x000fe40001000000 */
[----:B------:R-:W-:Y:S02]  /*4b60*/  SEL R16, R36, R17, P2 ;  /* 0x0000001124107207 */ /* 0x000fe40001000000 */
[----:B------:R-:W-:Y:S01]  /*4b70*/  SEL R22, R40, R15, P2 ;  /* 0x0000000f28167207 */ /* 0x000fe20001000000 */
[----:B-1----:R-:W-:Y:S01]  /*4b80*/  @!P4 FMUL R21, R21, R21 ;  /* 0x000000151515c220 */ /* 0x002fe20000400000 */
[----:B------:R-:W-:Y:S02]  /*4b90*/  SEL R24, R25, R20, P2 ;  /* 0x0000001419187207 */ /* 0x000fe40001000000 */
[----:B------:R-:W-:Y:S01]  /*4ba0*/  SEL R17, R17, R36, P2 ;  /* 0x0000002411117207 */ /* 0x000fe20001000000 */
[----:B------:R-:W-:-:S01]  /*4bb0*/  FFMA R12, R21, R12, R34 ;  /* 0x0000000c150c7223 */ /* 0x000fc20000000022 */
[----:B------:R-:W-:Y:S01]  /*4bc0*/  SEL R15, R15, R40, P2 ;  /* 0x000000280f0f7207 */ /* 0x000fe20001000000 */
[----:B------:R-:W-:Y:S01]  /*4bd0*/  FMUL R122, R122, R21 ;  /* 0x000000157a7a7220 */ /* 0x000fe20000400000 */
[----:B------:R-:W-:Y:S01]  /*4be0*/  SEL R25, R20, R25, P2 ;  /* 0x0000001914197207 */ /* 0x000fe20001000000 */
[----:B--2---:R-:W-:Y:S01]  /*4bf0*/  @!P3 FMUL R23, R23, R23 ;  /* 0x000000171717b220 */ /* 0x004fe20000400000 */
[----:B------:R-:W-:Y:S01]  /*4c00*/  LOP3.LUT R13, R14, 0xf, RZ, 0xc0, !PT ;  /* 0x0000000f0e0d7812 */ /* 0x000fe200078ec0ff */
[----:B------:R-:W-:Y:S01]  /*4c10*/  FMUL R123, R123, R21 ;  /* 0x000000157b7b7220 */ /* 0x000fe20000400000 */
[----:B------:R-:W-:Y:S01]  /*4c20*/  LOP3.LUT R14, R26, 0xf, RZ, 0xc0, !PT ;  /* 0x0000000f1a0e7812 */ /* 0x000fe200078ec0ff */
[----:B------:R-:W-:-:S01]  /*4c30*/  FFMA R10, R23, R10, R42 ;  /* 0x0000000a170a7223 */ /* 0x000fc2000000002a */
[----:B------:R-:W-:Y:S01]  /*4c40*/  SHF.L.U32 R20, R4, 0x1f, RZ ;  /* 0x0000001f04147819 */ /* 0x000fe200000006ff */
[----:B------:R-:W-:Y:S01]  /*4c50*/  SHFL.IDX PT, R18, R18, R13, 0x1c1f ;  /* 0x001c1f0d12127589 */ /* 0x000fe200000e0000 */
[-C--:B------:R-:W-:Y:S01]  /*4c60*/  FMUL R120, R120, R23.reuse ;  /* 0x0000001778787220 */ /* 0x080fe20000400000 */
[-C--:B------:R-:W-:Y:S01]  /*4c70*/  FMUL R121, R121, R23.reuse ;  /* 0x0000001779797220 */ /* 0x080fe20000400000 */
[----:B------:R1:W2:Y:S01]  /*4c80*/  SYNCS.PHASECHK.TRANS64.TRYWAIT P3, [UR7+0x11800], R20 ;  /* 0x01180014ff0075a7 */ /* 0x0002a20008060147 */
[----:B------:R-:W3:Y:S01]  /*4c90*/  SHFL.IDX PT, R19, R19, R14, 0x1c1f ;  /* 0x001c1f0e13137589 */ /* 0x000ee200000e0000 */
[-C--:B------:R-:W-:Y:S01]  /*4ca0*/  FMUL R124, R124, R23.reuse ;  /* 0x000000177c7c7220 */ /* 0x080fe20000400000 */
[-C--:B------:R-:W-:Y:S01]  /*4cb0*/  FMUL R125, R125, R23.reuse ;  /* 0x000000177d7d7220 */ /* 0x080fe20000400000 */
[-C--:B------:R-:W-:Y:S01]  /*4cc0*/  FMUL R128, R128, R23.reuse ;  /* 0x0000001780807220 */ /* 0x080fe20000400000 */
[----:B------:R-:W-:Y:S01]  /*4cd0*/  SHFL.IDX PT, R16, R16, R13, 0x1c1f ;  /* 0x001c1f0d10107589 */ /* 0x000fe200000e0000 */
[-C--:B------:R-:W-:Y:S01]  /*4ce0*/  FMUL R129, R129, R23.reuse ;  /* 0x0000001781817220 */ /* 0x080fe20000400000 */
[-C--:B------:R-:W-:Y:S01]  /*4cf0*/  FMUL R132, R132, R23.reuse ;  /* 0x0000001784847220 */ /* 0x080fe20000400000 */
[-C--:B------:R-:W-:Y:S01]  /*4d00*/  FMUL R133, R133, R23.reuse ;  /* 0x0000001785857220 */ /* 0x080fe20000400000 */
[----:B------:R-:W4:Y:S01]  /*4d10*/  SHFL.IDX PT, R17, R17, R14, 0x1c1f ;  /* 0x001c1f0e11117589 */ /* 0x000f2200000e0000 */
[-C--:B------:R-:W-:Y:S01]  /*4d20*/  FMUL R104, R104, R23.reuse ;  /* 0x0000001768687220 */ /* 0x080fe20000400000 */
[-C--:B------:R-:W-:Y:S01]  /*4d30*/  FMUL R105, R105, R23.reuse ;  /* 0x0000001769697220 */ /* 0x080fe20000400000 */
[-C--:B------:R-:W-:Y:S01]  /*4d40*/  FMUL R108, R108, R23.reuse ;  /* 0x000000176c6c7220 */ /* 0x080fe20000400000 */
[----:B------:R-:W-:Y:S01]  /*4d50*/  SHFL.IDX PT, R22, R22, R13, 0x1c1f ;  /* 0x001c1f0d16167589 */ /* 0x000fe200000e0000 */
[-C--:B------:R-:W-:Y:S01]  /*4d60*/  FMUL R109, R109, R23.reuse ;  /* 0x000000176d6d7220 */ /* 0x080fe20000400000 */
[-C--:B------:R-:W-:Y:S01]  /*4d70*/  FMUL R112, R112, R23.reuse ;  /* 0x0000001770707220 */ /* 0x080fe20000400000 */
[-C--:B------:R-:W-:Y:S01]  /*4d80*/  FMUL R113, R113, R23.reuse ;  /* 0x0000001771717220 */ /* 0x080fe20000400000 */
[----:B------:R-:W5:Y:S01]  /*4d90*/  SHFL.IDX PT, R15, R15, R14, 0x1c1f ;  /* 0x001c1f0e0f0f7589 */ /* 0x000f6200000e0000 */
[-C--:B------:R-:W-:Y:S01]  /*4da0*/  FMUL R116, R116, R23.reuse ;  /* 0x0000001774747220 */ /* 0x080fe20000400000 */
[-C--:B------:R-:W-:Y:S01]  /*4db0*/  FMUL R117, R117, R23.reuse ;  /* 0x0000001775757220 */ /* 0x080fe20000400000 */
[-C--:B------:R-:W-:Y:S01]  /*4dc0*/  FMUL R88, R88, R23.reuse ;  /* 0x0000001758587220 */ /* 0x080fe20000400000 */
[----:B------:R-:W-:Y:S01]  /*4dd0*/  SHFL.IDX PT, R24, R24, R13, 0x1c1f ;  /* 0x001c1f0d18187589 */ /* 0x000fe200000e0000 */
[-C--:B------:R-:W-:Y:S01]  /*4de0*/  FMUL R89, R89, R23.reuse ;  /* 0x0000001759597220 */ /* 0x080fe20000400000 */
[-C--:B------:R-:W-:Y:S01]  /*4df0*/  FMUL R92, R92, R23.reuse ;  /* 0x000000175c5c7220 */ /* 0x080fe20000400000 */
[-C--:B------:R-:W-:Y:S01]  /*4e00*/  FMUL R93, R93, R23.reuse ;  /* 0x000000175d5d7220 */ /* 0x080fe20000400000 */
[----:B------:R-:W1:Y:S01]  /*4e10*/  SHFL.IDX PT, R25, R25, R14, 0x1c1f ;  /* 0x001c1f0e19197589 */ /* 0x000e6200000e0000 */
[-C--:B------:R-:W-:Y:S01]  /*4e20*/  FMUL R96, R96, R23.reuse ;  /* 0x0000001760607220 */ /* 0x080fe20000400000 */
        /* <DEDUP_REMOVED lines=18> */
[----:B------:R-:W-:Y:S01]  /*4f50*/  FMUL R69, R69, R23 ;  /* 0x0000001745457220 */ /* 0x000fe20000400000 */
        /* <DEDUP_REMOVED lines=38> */
[----:B---3--:R-:W-:-:S02]  /*51c0*/  PRMT R28, R18, R0, R19 ;  /* 0x00000000121c7216 */ /* 0x008fc40000000013 */
[-C--:B------:R-:W-:Y:S02]  /*51d0*/  PRMT R29, R18, R9.reuse, R19 ;  /* 0x00000009121d7216 */ /* 0x080fe40000000013 */
[CCC-:B----4-:R-:W-:Y:S02]  /*51e0*/  PRMT R30, R16.reuse, R0.reuse, R17.reuse ;  /* 0x00000000101e7216 */ /* 0x1d0fe40000000011 */
[-C--:B------:R-:W-:Y:S02]  /*51f0*/  PRMT R31, R16, R9.reuse, R17 ;  /* 0x00000009101f7216 */ /* 0x080fe40000000011 */
[CCC-:B-----5:R-:W-:Y:S02]  /*5200*/  PRMT R32, R22.reuse, R0.reuse, R15.reuse ;  /* 0x0000000016207216 */ /* 0x1e0fe4000000000f */
[----:B------:R-:W-:Y:S02]  /*5210*/  PRMT R33, R22, R9, R15 ;  /* 0x0000000916217216 */ /* 0x000fe4000000000f */
[----:B-1----:R-:W-:-:S02]  /*5220*/  PRMT R34, R24, R0, R25 ;  /* 0x0000000018227216 */ /* 0x002fc40000000019 */
[----:B------:R-:W-:Y:S01]  /*5230*/  PRMT R35, R24, R9, R25 ;  /* 0x0000000918237216 */ /* 0x000fe20000000019 */
[----:B--2---:R-:W-:Y:S06]  /*5240*/  @!P0 BRA `(.L_x_27) ;  /* 0x0000000000048947 */ /* 0x004fec0003800000 */
[----:B------:R-:W-:Y:S01]  /*5250*/  BPT.TRAP 0x1 ;  /* 0x000000040000795c */ /* 0x000fe20000300000 */
.L_x_27:
[----:B------:R-:W-:Y:S05]  /*5260*/  @P3 BRA `(.L_x_28) ;  /* 0x0000000000083947 */ /* 0x000fea0003800000 */
[----:B------:R-:W1:Y:S02]  /*5270*/  SYNCS.PHASECHK.TRANS64.TRYWAIT P3, [UR7+0x11800], R20 ;  /* 0x01180014ff0075a7 */ /* 0x000e640008060147 */
[----:B-1----:R-:W-:Y:S05]  /*5280*/  @!P3 BRA `(.L_x_29) ;  /* 0x00000068007cb947 */ /* 0x002fea0003800000 */
.L_x_28:
[----:B------:R-:W-:Y:S01]  /*5290*/  UIMAD UR10, UR6, 0x280, UR4 ;  /* 0x00000280060a78a4 */ /* 0x000fe2000f8e0204 */
[----:B------:R-:W-:Y:S01]  /*52a0*/  WARPGROUP.ARRIVE ;  /* 0x00000000000079c5 */ /* 0x000fe20000000000 */
[----:B------:R-:W-:Y:S01]  /*52b0*/  UMOV UR11, 0x80000020 ;  /* 0x80000020000b7882 */ /* 0x000fe20000000000 */
[----:B------:R-:W-:Y:S01]  /*52c0*/  UMOV UR15, 0x80000020 ;  /* 0x80000020000f7882 */ /* 0x000fe20000000000 */
[----:B------:R-:W-:Y:S02]  /*52d0*/  UIADD3 UR14, UR10, 0x80, URZ ;  /* 0x000000800a0e7890 */ /* 0x000fe4000fffe03f */
[----:B------:R-:W-:Y:S01]  /*52e0*/  UIADD3 UR18, UR10, 0x100, URZ ;  /* 0x000001000a127890 */ /* 0x000fe2000fffe03f */
[----:B------:R-:W-:Y:S02]  /*52f0*/  UMOV UR19, 0x80000020 ;  /* 0x8000002000137882 */ /* 0x000fe40000000000 */
[----:B------:R-:W-:Y:S01]  /*5300*/  QGMMA.64x32x32.F32.E4M3.E4M3 R120, R28, gdesc[UR8], R120, gsb0 ;  /* 0x006000081c787df3 */ /* 0x000fe20008000878 */
[----:B------:R-:W-:Y:S01]  /*5310*/  UIADD3 UR22, UR10, 0x180, URZ ;  /* 0x000001800a167890 */ /* 0x000fe2000fffe03f */
[----:B------:R-:W-:Y:S01]  /*5320*/  UMOV UR23, 0x80000020 ;  /* 0x8000002000177882 */ /* 0x000fe20000000000 */
[----:B------:R-:W-:Y:S01]  /*5330*/  UIADD3 UR26, UR10, 0x200, URZ ;  /* 0x000002000a1a7890 */ /* 0x000fe2000fffe03f */
[----:B------:R-:W-:Y:S01]  /*5340*/  UMOV UR27, 0x80000020 ;  /* 0x80000020001b7882 */ /* 0x000fe20000000000 */
[----:B------:R-:W-:Y:S01]  /*5350*/  UMOV UR11, 0x80000020 ;  /* 0x80000020000b7882 */ /* 0x000fe20000000000 */
[----:B------:R-:W-:-:S02]  /*5360*/  WARPGROUP.DEPBAR.LE gsb0, 0x0 ;  /* 0x00008000000079c5 */ /* 0x000fc40000010000 */
[----:B------:R-:W-:-:S06]  /*5370*/  WARPGROUP.ARRIVE ;  /* 0x00000000000079c5 */ /* 0x000fcc0000000000 */
[----:B------:R-:W-:Y:S01]  /*5380*/  QGMMA.64x32x32.F32.E4M3.E4M3 R104, R28, gdesc[UR12], R104, gsb0 ;  /* 0x0060000c1c687df3 */ /* 0x000fe20008000868 */
        /* <DEDUP_REMOVED lines=17> */
[----:B------:R-:W-:Y:S01]  /*54a0*/  UIADD3 UR10, UR10, 0x202, URZ ;  /* 0x000002020a0a7890 */ /* 0x000fe2000fffe03f */
        /* <DEDUP_REMOVED lines=18> */
.L_x_30:
[----:B------:R-:W-:-:S04]  /*55d0*/  ULEA UR7, UR5, UR36, 0x3 ;  /* 0x0000002405077291 */ /* 0x000fc8000f8e183f */
[----:B------:R-:W-:-:S04]  /*55e0*/  UIADD3 UR7, UR7, 0x11828, URZ ;  /* 0x0001182807077890 */ /* 0x000fc8000fffe03f */
[----:B------:R-:W-:-:S09]  /*55f0*/  UPRMT UR7, URZ, 0x654, UR7 ;  /* 0x000006543f077896 */ /* 0x000fd20008000007 */
[----:B------:R-:W-:Y:S01]  /*5600*/  SYNCS.ARRIVE.TRANS64.RED.A1T0 RZ, [UR7], RZ ;  /* 0x000000ffffff79a7 */ /* 0x000fe20008100407 */
[----:B------:R-:W-:Y:S05]  /*5610*/  @P1 BRA `(.L_x_31) ;  /* 0x0000000000041947 */ /* 0x000fea0003800000 */
[----:B------:R-:W-:Y:S01]  /*5620*/  BPT.TRAP 0x1 ;  /* 0x000000040000795c */ /* 0x000fe20000300000 */
.L_x_31:
[----:B------:R-:W-:-:S04]  /*5630*/  UIADD3 UR5, UR5, 0x1, URZ ;  /* 0x0000000105057890 */ /* 0x000fc8000fffe03f */
[----:B------:R-:W-:-:S04]  /*5640*/  UISETP.NE.AND UP0, UPT, UR5, 0x5, UPT ;  /* 0x000000050500788c */ /* 0x000fc8000bf05270 */
[----:B------:R-:W-:Y:S01]  /*5650*/  USEL UR7, UR5, URZ, UP0 ;  /* 0x0000003f05077287 */ /* 0x000fe20008000000 */
[----:B------:R-:W-:Y:S11]  /*5660*/  @!P0 BRA `(.L_x_32) ;  /* 0x0000000000048947 */ /* 0x000ff60003800000 */
[----:B------:R-:W-:Y:S01]  /*5670*/  BPT.TRAP 0x1 ;  /* 0x000000040000795c */ /* 0x000fe20000300000 */
.L_x_32:
[----:B------:R-:W-:-:S04]  /*5680*/  ULEA UR5, UR7, UR36, 0x3 ;  /* 0x0000002407057291 */ /* 0x000fc8000f8e183f */
[----:B------:R-:W-:-:S04]  /*5690*/  UIADD3 UR5, UR5, 0x11828, URZ ;  /* 0x0001182805057890 */ /* 0x000fc8000fffe03f */
[----:B------:R-:W-:-:S09]  /*56a0*/  UPRMT UR5, URZ, 0x654, UR5 ;  /* 0x000006543f057896 */ /* 0x000fd20008000005 */
[----:B------:R-:W-:Y:S01]  /*56b0*/  SYNCS.ARRIVE.TRANS64.RED.A1T0 RZ, [UR5], RZ ;  /* 0x000000ffffff79a7 */ /* 0x000fe20008100405 */
[----:B------:R-:W-:Y:S05]  /*56c0*/  @P1 BRA `(.L_x_33) ;  /* 0x0000000000041947 */ /* 0x000fea0003800000 */
[----:B------:R-:W-:Y:S01]  /*56d0*/  BPT.TRAP 0x1 ;  /* 0x000000040000795c */ /* 0x000fe20000300000 */
.L_x_33:
[----:B------:R-:W-:Y:S01]  /*56e0*/  UIADD3 UR6, UR6, 0x1, URZ ;  /* 0x0000000106067890 */ /* 0x000fe2000fffe03f */
[----:B------:R-:W-:Y:S01]  /*56f0*/  ISETP.GT.AND P3, PT, R8, 0x1, PT ;  /* 0x000000010800780c */ /* 0x000fe20003f64270 */
[----:B------:R-:W-:Y:S01]  /*5700*/  UIADD3 UR5, UR7, 0x1, URZ ;  /* 0x0000000107057890 */ /* 0x000fe2000fffe03f */
[----:B------:R-:W-:Y:S01]  /*5710*/  VIADD R6, R6, 0x40 ;  /* 0x0000004006067836 */ /* 0x000fe20000000000 */
[----:B------:R-:W-:Y:S01]  /*5720*/  UISETP.NE.AND UP2, UPT, UR6, 0x5, UPT ;  /* 0x000000050600788c */ /* 0x000fe2000bf45270 */
[----:B-1----:R-:W-:Y:S01]  /*5730*/  VIADD R15, R8, 0xffffffff ;  /* 0xffffffff080f7836 */ /* 0x002fe20000000000 */
[----:B------:R-:W-:Y:S01]  /*5740*/  UISETP.NE.AND UP0, UPT, UR5, 0x5, UPT ;  /* 0x000000050500788c */ /* 0x000fe2000bf05270 */
[----:B------:R-:W-:Y:S01]  /*5750*/  IMAD.MOV.U32 R23, RZ, RZ, R5 ;  /* 0x000000ffff177224 */ /* 0x000fe200078e0005 */
[----:B------:R-:W-:Y:S01]  /*5760*/  USEL UR7, URZ, 0x1, UP2 ;  /* 0x000000013f077887 */ /* 0x000fe20009000000 */
[----:B------:R-:W-:Y:S01]  /*5770*/  MOV R21, R7 ;  /* 0x0000000700157202 */ /* 0x000fe20000000f00 */
[----:B------:R-:W-:-:S02]  /*5780*/  USEL UR5, UR5, URZ, UP0 ;  /* 0x0000003f05057287 */ /* 0x000fc40008000000 */
[----:B------:R-:W-:Y:S02]  /*5790*/  USEL UR6, UR6, URZ, UP2 ;  /* 0x0000003f06067287 */ /* 0x000fe40009000000 */
[----:B------:R-:W-:Y:S01]  /*57a0*/  LOP3.LUT R16, R4, UR7, RZ, 0x3c, !PT ;  /* 0x0000000704107c12 */ /* 0x000fe2000f8e3cff */
[----:B------:R-:W-:Y:S09]  /*57b0*/  @P3 BRA `(.L_x_34) ;  /* 0xffffffd800d43947 */ /* 0x000ff2000383ffff */
.L_x_23:
[----:B------:R-:W-:-:S13]  /*57c0*/  ISETP.GE.AND P3, PT, R8, RZ, PT ;  /* 0x000000ff0800720c */ /* 0x000fda0003f66270 */
[----:B------:R-:W-:Y:S05]  /*57d0*/  @!P3 BRA `(.L_x_35) ;  /* 0x000000280058b947 */ /* 0x000fea0003800000 */
[----:B------:R-:W-:Y:S01]  /*57e0*/  VIADD R8, R8, 0x1 ;  /* 0x0000000108087836 */ /* 0x000fe20000000000 */
[----:B------:R-:W-:Y:S01]  /*57f0*/  ULDC UR29, c[0x0][0x604] ;  /* 0x00018100001d7ab9 */ /* 0x000fe20000000800 */
[----:B------:R-:W-:Y:S02]  /*5800*/  IMAD.MOV.U32 R15, RZ, RZ, R5 ;  /* 0x000000ffff0f7224 */ /* 0x000fe400078e0005 */
[----:B------:R-:W-:-:S07]  /*5810*/  IMAD.MOV.U32 R11, RZ, RZ, R7 ;  /* 0x000000ffff0b7224 */ /* 0x000fce00078e0007 */
.L_x_46:
[----:B------:R-:W-:Y:S05]  /*5820*/  @!P0 BRA `(.L_x_36) ;  /* 0x0000000000048947 */ /* 0x000fea0003800000 */
[----:B------:R-:W-:Y:S01]  /*5830*/  BPT.TRAP 0x1 ;  /* 0x000000040000795c */ /* 0x000fe20000300000 */
.L_x_36:
[----:B------:R-:W-:Y:S01]  /*5840*/  ULEA UR7, UR6, UR36, 0x3 ;  /* 0x0000002406077291 */ /* 0x000fe2000f8e183f */
[----:B------:R-:W-:-:S08]  /*5850*/  SHF.L.U32 R4, R16, 0x1f, RZ ;  /* 0x0000001f10047819 */ /* 0x000fd000000006ff */
[----:B------:R-:W1:Y:S02]  /*5860*/  SYNCS.PHASECHK.TRANS64.TRYWAIT P3, [UR7+0x11800], R4 ;  /* 0x01180004ff0075a7 */ /* 0x000e640008060147 */
[----:B-1----:R-:W-:Y:S05]  /*5870*/  @!P3 BRA `(.L_x_37) ;  /* 0x000000640018b947 */ /* 0x002fea0003800000 */
.L_x_112:
        /* <DEDUP_REMOVED lines=32> */
.L_x_38:
[C---:B------:R-:W-:Y:S01]  /*5a80*/  IADD3 R5, R6.reuse, 0x1, RZ ;  /* 0x0000000106057810 */ /* 0x040fe20007ffe0ff */
[----:B------:R-:W-:Y:S01]  /*5a90*/  VIADD R7, R6, 0x8 ;  /* 0x0000000806077836 */ /* 0x000fe20000000000 */
[----:B------:R-:W-:Y:S01]  /*5aa0*/  ISETP.GE.AND P3, PT, R2, R6, PT ;  /* 0x000000060200720c */ /* 0x000fe20003f66270 */
[----:B------:R-:W-:Y:S01]  /*5ab0*/  VIADD R16, R6, 0x9 ;  /* 0x0000000906107836 */ /* 0x000fe20000000000 */
[----:B------:R-:W-:Y:S01]  /*5ac0*/  ISETP.GE.AND P4, PT, R2, R5, PT ;  /* 0x000000050200720c */ /* 0x000fe20003f86270 */
[----:B------:R-:W-:Y:S01]  /*5ad0*/  VIADD R17, R6, 0x10 ;  /* 0x0000001006117836 */ /* 0x000fe20000000000 */
[----:B------:R-:W-:Y:S01]  /*5ae0*/  FSEL R24, R24, -INF , P3 ;  /* 0xff80000018187808 */ /* 0x000fe20001800000 */
[----:B------:R-:W-:Y:S01]  /*5af0*/  ULEA UR7, UR6, UR36, 0x3 ;  /* 0x0000002406077291 */ /* 0x000fe2000f8e183f */
[----:B------:R-:W-:Y:S02]  /*5b00*/  ISETP.GE.AND P3, PT, R2, R7, PT ;  /* 0x000000070200720c */ /* 0x000fe40003f66270 */
[----:B------:R-:W-:-:S02]  /*5b10*/  FSEL R25, R25, -INF , P4 ;  /* 0xff80000019197808 */ /* 0x000fc40002000000 */
[----:B------:R-:W-:Y:S02]  /*5b20*/  FMNMX R18, R24, R15, !PT ;  /* 0x0000000f18127209 */ /* 0x000fe40007800000 */
[----:B------:R-:W-:Y:S02]  /*5b30*/  ISETP.GE.AND P4, PT, R2, R16, PT ;  /* 0x000000100200720c */ /* 0x000fe40003f86270 */
[----:B------:R-:W-:Y:S02]  /*5b40*/  FSEL R28, R28, -INF , P3 ;  /* 0xff8000001c1c7808 */ /* 0x000fe40001800000 */
[----:B------:R-:W-:Y:S02]  /*5b50*/  FMNMX R19, R25, R18, !PT ;  /* 0x0000001219137209 */ /* 0x000fe40007800000 */
[----:B------:R-:W-:Y:S02]  /*5b60*/  IADD3 R18, R6, 0x11, RZ ;  /* 0x0000001106127810 */ /* 0x000fe40007ffe0ff */
[----:B------:R-:W-:-:S02]  /*5b70*/  ISETP.GE.AND P3, PT, R2, R17, PT ;  /* 0x000000110200720c */ /* 0x000fc40003f66270 */
[----:B------:R-:W-:Y:S02]  /*5b80*/  FSEL R29, R29, -INF , P4 ;  /* 0xff8000001d1d7808 */ /* 0x000fe40002000000 */
[----:B------:R-:W-:Y:S01]  /*5b90*/  FMNMX R20, R28, R19, !PT ;  /* 0x000000131c147209 */ /* 0x000fe20007800000 */
[----:B------:R-:W-:Y:S01]  /*5ba0*/  VIADD R19, R6, 0x18 ;  /* 0x0000001806137836 */ /* 0x000fe20000000000 */
[----:B------:R-:W-:Y:S02]  /*5bb0*/  ISETP.GE.AND P4, PT, R2, R18, PT ;  /* 0x000000120200720c */ /* 0x000fe40003f86270 */
[----:B------:R-:W-:Y:S02]  /*5bc0*/  FSEL R32, R32, -INF , P3 ;  /* 0xff80000020207808 */ /* 0x000fe40001800000 */
[----:B------:R-:W-:Y:S01]  /*5bd0*/  FMNMX R21, R29, R20, !PT ;  /* 0x000000141d157209 */ /* 0x000fe20007800000 */
[----:B------:R-:W-:Y:S01]  /*5be0*/  VIADD R20, R6, 0x19 ;  /* 0x0000001906147836 */ /* 0x000fe20000000000 */
[----:B------:R-:W-:-:S02]  /*5bf0*/  ISETP.GE.AND P3, PT, R2, R19, PT ;  /* 0x000000130200720c */ /* 0x000fc40003f66270 */
[----:B------:R-:W-:Y:S02]  /*5c00*/  FSEL R33, R33, -INF , P4 ;  /* 0xff80000021217808 */ /* 0x000fe40002000000 */
[----:B------:R-:W-:Y:S01]  /*5c10*/  FMNMX R22, R32, R21, !PT ;  /* 0x0000001520167209 */ /* 0x000fe20007800000 */
[----:B------:R-:W-:Y:S01]  /*5c20*/  VIADD R21, R6, 0x20 ;  /* 0x0000002006157836 */ /* 0x000fe20000000000 */
[----:B------:R-:W-:Y:S02]  /*5c30*/  ISETP.GE.AND P4, PT, R2, R20, PT ;  /* 0x000000140200720c */ /* 0x000fe40003f86270 */
[----:B------:R-:W-:Y:S02]  /*5c40*/  FSEL R36, R36, -INF , P3 ;  /* 0xff80000024247808 */ /* 0x000fe40001800000 */
[----:B------:R-:W-:Y:S02]  /*5c50*/  FMNMX R23, R33, R22, !PT ;  /* 0x0000001621177209 */ /* 0x000fe40007800000 */
[----:B------:R-:W-:-:S02]  /*5c60*/  IADD3 R22, R6, 0x21, RZ ;  /* 0x0000002106167810 */ /* 0x000fc40007ffe0ff */
[----:B------:R-:W-:Y:S02]  /*5c70*/  ISETP.GE.AND P3, PT, R2, R21, PT ;  /* 0x000000150200720c */ /* 0x000fe40003f66270 */
        /* <DEDUP_REMOVED lines=25> */
[----:B------:R-:W-:Y:S02]  /*5e10*/  FMNMX R142, R48, R141, !PT ;  /* 0x0000008d308e7209 */ /* 0x000fe40007800000 */
[----:B------:R-:W-:Y:S02]  /*5e20*/  ISETP.GE.AND P4, PT, R2, R140, PT ;  /* 0x0000008c0200720c */ /* 0x000fe40003f86270 */
[----:B------:R-:W-:Y:S02]  /*5e30*/  FSEL R52, R52, -INF , P3 ;  /* 0xff80000034347808 */ /* 0x000fe40001800000 */
[----:B------:R-:W-:Y:S02]  /*5e40*/  FMNMX R141, R49, R142, !PT ;  /* 0x0000008e318d7209 */ /* 0x000fe40007800000 */
[----:B------:R-:W-:-:S02]  /*5e50*/  FSEL R53, R53, -INF , P4 ;  /* 0xff80000035357808 */ /* 0x000fc40002000000 */
[----:B------:R-:W-:Y:S02]  /*5e60*/  FMNMX R142, R52, R141, !PT ;  /* 0x0000008d348e7209 */ /* 0x000fe40007800000 */
[----:B------:R-:W-:Y:S02]  /*5e70*/  ISETP.GE.AND P6, PT, R3, R5, PT ;  /* 0x000000050300720c */ /* 0x000fe40003fc6270 */
[----:B------:R-:W-:Y:S02]  /*5e80*/  FMNMX R142, R53, R142, !PT ;  /* 0x0000008e358e7209 */ /* 0x000fe40007800000 */
[----:B------:R-:W-:Y:S02]  /*5e90*/  ISETP.GE.AND P5, PT, R3, R17, PT ;  /* 0x000000110300720c */ /* 0x000fe40003fa6270 */
[----:B------:R-:W-:Y:S01]  /*5ea0*/  FSEL R27, R27, -INF , P6 ;  /* 0xff8000001b1b7808 */ /* 0x000fe20003000000 */
[----:B------:R-:W1:Y:S01]  /*5eb0*/  SHFL.BFLY PT, R141, R142, 0x1, 0x1f ;  /* 0x0c201f008e8d7f89 */ /* 0x000e6200000e0000 */
[----:B------:R-:W-:-:S02]  /*5ec0*/  ISETP.GE.AND P6, PT, R3, R18, PT ;  /* 0x000000120300720c */ /* 0x000fc40003fc6270 */
[----:B------:R-:W-:Y:S02]  /*5ed0*/  FSEL R34, R34, -INF , P5 ;  /* 0xff80000022227808 */ /* 0x000fe40002800000 */
[----:B------:R-:W-:Y:S02]  /*5ee0*/  FSEL R35, R35, -INF , P6 ;  /* 0xff80000023237808 */ /* 0x000fe40003000000 */
[C---:B------:R-:W-:Y:S02]  /*5ef0*/  ISETP.GE.AND P6, PT, R3.reuse, R21, PT ;  /* 0x000000150300720c */ /* 0x040fe40003fc6270 */
[C---:B------:R-:W-:Y:S02]  /*5f00*/  ISETP.GE.AND P3, PT, R3.reuse, R7, PT ;  /* 0x000000070300720c */ /* 0x040fe40003f66270 */
[----:B------:R-:W-:Y:S02]  /*5f10*/  FSEL R42, R42, -INF , P6 ;  /* 0xff8000002a2a7808 */ /* 0x000fe40003000000 */
[----:B------:R-:W-:-:S02]  /*5f20*/  ISETP.GE.AND P4, PT, R3, R16, PT ;  /* 0x000000100300720c */ /* 0x000fc40003f86270 */
[----:B------:R-:W-:Y:S02]  /*5f30*/  FSEL R30, R30, -INF , P3 ;  /* 0xff8000001e1e7808 */ /* 0x000fe40001800000 */
[C---:B------:R-:W-:Y:S02]  /*5f40*/  ISETP.GE.AND P6, PT, R3.reuse, R136, PT ;  /* 0x000000880300720c */ /* 0x040fe40003fc6270 */
[----:B------:R-:W-:Y:S02]  /*5f50*/  ISETP.GE.AND P3, PT, R3, R19, PT ;  /* 0x000000130300720c */ /* 0x000fe40003f66270 */
[----:B------:R-:W-:Y:S02]  /*5f60*/  FSEL R47, R47, -INF , P6 ;  /* 0xff8000002f2f7808 */ /* 0x000fe40003000000 */
[----:B------:R-:W-:Y:S02]  /*5f70*/  FSEL R38, R38, -INF , P3 ;  /* 0xff80000026267808 */ /* 0x000fe40001800000 */
[----:B-1----:R-:W-:-:S02]  /*5f80*/  FMNMX R141, R142, R141, !PT ;  /* 0x0000008d8e8d7209 */ /* 0x002fc40007800000 */
[C---:B------:R-:W-:Y:S02]  /*5f90*/  ISETP.GE.AND P6, PT, R3.reuse, R139, PT ;  /* 0x0000008b0300720c */ /* 0x040fe40003fc6270 */
[----:B------:R-:W-:Y:S01]  /*5fa0*/  ISETP.GE.AND P3, PT, R3, R22, PT ;  /* 0x000000160300720c */ /* 0x000fe20003f66270 */
[----:B------:R-:W1:Y:S01]  /*5fb0*/  SHFL.BFLY PT, R144, R141, 0x2, 0x1f ;  /* 0x0c401f008d907f89 */ /* 0x000e6200000e0000 */
[----:B------:R-:W-:Y:S02]  /*5fc0*/  FSEL R31, R31, -INF , P4 ;  /* 0xff8000001f1f7808 */ /* 0x000fe40002000000 */
[----:B------:R-:W-:Y:S02]  /*5fd0*/  ISETP.GE.AND P4, PT, R3, R20, PT ;  /* 0x000000140300720c */ /* 0x000fe40003f86270 */
[----:B------:R-:W-:Y:S02]  /*5fe0*/  FSEL R54, R54, -INF , P6 ;  /* 0xff80000036367808 */ /* 0x000fe40003000000 */
[----:B------:R-:W-:-:S02]  /*5ff0*/  FSEL R43, R43, -INF , P3 ;  /* 0xff8000002b2b7808 */ /* 0x000fc40001800000 */
[----:B------:R-:W-:Y:S02]  /*6000*/  ISETP.GE.AND P3, PT, R3, R137, PT ;  /* 0x000000890300720c */ /* 0x000fe40003f66270 */
[----:B------:R-:W-:Y:S02]  /*6010*/  FSEL R39, R39, -INF , P4 ;  /* 0xff80000027277808 */ /* 0x000fe40002000000 */
[----:B------:R-:W-:Y:S02]  /*6020*/  ISETP.GE.AND P4, PT, R3, R23, PT ;  /* 0x000000170300720c */ /* 0x000fe40003f86270 */
[----:B------:R-:W-:Y:S02]  /*6030*/  FSEL R50, R50, -INF , P3 ;  /* 0xff80000032327808 */ /* 0x000fe40001800000 */
[----:B------:R-:W-:Y:S02]  /*6040*/  FSEL R46, R46, -INF , P4 ;  /* 0xff8000002e2e7808 */ /* 0x000fe40002000000 */
[----:B-1----:R-:W-:-:S04]  /*6050*/  FMNMX R5, R141, R144, !PT ;  /* 0x000000908d057209 */ /* 0x002fc80007800000 */
[----:B------:R-:W-:-:S04]  /*6060*/  FSETP.NEU.AND P5, PT, R5, -INF , PT ;  /* 0xff8000000500780b */ /* 0x000fc80003fad000 */
[----:B------:R-:W-:Y:S02]  /*6070*/  FSEL R142, R5, RZ, P5 ;  /* 0x000000ff058e7208 */ /* 0x000fe40002800000 */
[----:B------:R-:W-:-:S03]  /*6080*/  ISETP.GE.AND P5, PT, R3, R6, PT ;  /* 0x000000060300720c */ /* 0x000fc60003fa6270 */
[----:B------:R-:W-:Y:S01]  /*6090*/  FMUL R16, R142, UR29 ;  /* 0x0000001d8e107c20 */ /* 0x000fe20008400000 */
[----:B------:R-:W-:Y:S01]  /*60a0*/  FSEL R26, R26, -INF , P5 ;  /* 0xff8000001a1a7808 */ /* 0x000fe20002800000 */
[----:B------:R-:W-:-:S01]  /*60b0*/  FADD R142, -R142, R15 ;  /* 0x0000000f8e8e7221 */ /* 0x000fc20000000100 */
[----:B------:R-:W-:Y:S01]  /*60c0*/  ISETP.GE.AND P5, PT, R3, R138, PT ;  /* 0x0000008a0300720c */ /* 0x000fe20003fa6270 */
[----:B------:R-:W-:-:S01]  /*60d0*/  FFMA R28, R28, UR29, -R16 ;  /* 0x0000001d1c1c7c23 */ /* 0x000fc20008000810 */
[----:B------:R-:W-:Y:S01]  /*60e0*/  FMNMX R18, R26, R11, !PT ;  /* 0x0000000b1a127209 */ /* 0x000fe20007800000 */
[----:B------:R-:W-:-:S01]  /*60f0*/  FFMA R25, R25, UR29, -R16 ;  /* 0x0000001d19197c23 */ /* 0x000fc20008000810 */
[--C-:B------:R-:W-:Y:S01]  /*6100*/  FFMA R24, R24, UR29, -R16.reuse ;  /* 0x0000001d18187c23 */ /* 0x100fe20008000810 */
[----:B------:R-:W-:Y:S01]  /*6110*/  FSEL R51, R51, -INF , P5 ;  /* 0xff80000033337808 */ /* 0x000fe20002800000 */
        /* <DEDUP_REMOVED lines=9> */
[----:B------:R-:W-:Y:S01]  /*61b0*/  ISETP.GE.AND P5, PT, R3, R140, PT ;  /* 0x0000008c0300720c */ /* 0x000fe20003fa6270 */
[--C-:B------:R-:W-:Y:S01]  /*61c0*/  FFMA R17, R44, UR29, -R16.reuse ;  /* 0x0000001d2c117c23 */ /* 0x100fe20008000810 */
[----:B------:R-:W-:Y:S01]  /*61d0*/  FSETP.GEU.AND P4, PT, R24, -126, PT ;  /* 0xc2fc00001800780b */ /* 0x000fe20003f8e000 */
[--C-:B------:R-:W-:Y:S01]  /*61e0*/  FFMA R41, R41, UR29, -R16.reuse ;  /* 0x0000001d29297c23 */ /* 0x100fe20008000810 */
[----:B------:R-:W-:Y:S01]  /*61f0*/  FMNMX R7, R31, R18, !PT ;  /* 0x000000121f077209 */ /* 0x000fe20007800000 */
[----:B------:R-:W-:Y:S01]  /*6200*/  @!P6 FMUL R28, R28, 0.5 ;  /* 0x3f0000001c1ce820 */ /* 0x000fe20000400000 */
[----:B------:R-:W-:Y:S01]  /*6210*/  FSEL R55, R55, -INF , P5 ;  /* 0xff80000037377808 */ /* 0x000fe20002800000 */
[--C-:B------:R-:W-:Y:S01]  /*6220*/  FFMA R40, R40, UR29, -R16.reuse ;  /* 0x0000001d28287c23 */ /* 0x100fe20008000810 */
[----:B------:R-:W-:Y:S01]  /*6230*/  FSETP.GEU.AND P5, PT, R29, -126, PT ;  /* 0xc2fc00001d00780b */ /* 0x000fe20003fae000 */
[----:B------:R-:W-:Y:S01]  /*6240*/  @!P3 FMUL R25, R25, 0.5 ;  /* 0x3f0000001919b820 */ /* 0x000fe20000400000 */
[----:B------:R-:W-:Y:S01]  /*6250*/  FMNMX R18, R34, R7, !PT ;  /* 0x0000000722127209 */ /* 0x000fe20007800000 */
[----:B------:R-:W1:Y:S01]  /*6260*/  MUFU.EX2 R28, R28 ;  /* 0x0000001c001c7308 */ /* 0x000e620000000800 */
[----:B------:R-:W-:-:S01]  /*6270*/  FFMA R19, R52, UR29, -R16 ;  /* 0x0000001d34137c23 */ /* 0x000fc20008000810 */
[--C-:B------:R-:W-:Y:S01]  /*6280*/  FFMA R49, R49, UR29, -R16.reuse ;  /* 0x0000001d31317c23 */ /* 0x100fe20008000810 */
[----:B------:R-:W-:Y:S01]  /*6290*/  FMNMX R7, R35, R18, !PT ;  /* 0x0000001223077209 */ /* 0x000fe20007800000 */
[----:B------:R-:W-:Y:S01]  /*62a0*/  @!P4 FMUL R24, R24, 0.5 ;  /* 0x3f0000001818c820 */ /* 0x000fe20000400000 */
[----:B------:R-:W-:-:S01]  /*62b0*/  FFMA R48, R48, UR29, -R16 ;  /* 0x0000001d30307c23 */ /* 0x000fc20008000810 */
[----:B------:R-:W-:Y:S01]  /*62c0*/  FMUL R142, R142, UR29 ;  /* 0x0000001d8e8e7c20 */ /* 0x000fe20008400000 */
[----:B------:R-:W-:Y:S01]  /*62d0*/  FMNMX R18, R38, R7, !PT ;  /* 0x0000000726127209 */ /* 0x000fe20007800000 */
[----:B------:R-:W2:Y:S02]  /*62e0*/  MUFU.EX2 R25, R25 ;  /* 0x0000001900197308 */ /* 0x000ea40000000800 */
[----:B------:R-:W-:Y:S01]  /*62f0*/  @!P5 FMUL R29, R29, 0.5 ;  /* 0x3f0000001d1dd820 */ /* 0x000fe20000400000 */
[----:B------:R-:W-:-:S04]  /*6300*/  FMNMX R7, R39, R18, !PT ;  /* 0x0000001227077209 */ /* 0x000fc80007800000 */
[----:B------:R-:W-:Y:S01]  /*6310*/  FMNMX R18, R42, R7, !PT ;  /* 0x000000072a127209 */ /* 0x000fe20007800000 */
[----:B------:R-:W3:Y:S01]  /*6320*/  MUFU.EX2 R24, R24 ;  /* 0x0000001800187308 */ /* 0x000ee20000000800 */
[----:B-1----:R-:W-:Y:S01]  /*6330*/  @!P6 FMUL R28, R28, R28 ;  /* 0x0000001c1c1ce220 */ /* 0x002fe20000400000 */
[----:B------:R-:W-:Y:S02]  /*6340*/  FSETP.GEU.AND P6, PT, R36, -126, PT ;  /* 0xc2fc00002400780b */ /* 0x000fe40003fce000 */
[----:B------:R-:W-:-:S04]  /*6350*/  FMNMX R7, R43, R18, !PT ;  /* 0x000000122b077209 */ /* 0x000fc80007800000 */
[----:B------:R-:W1:Y:S01]  /*6360*/  MUFU.EX2 R29, R29 ;  /* 0x0000001d001d7308 */ /* 0x000e620000000800 */
[----:B------:R-:W-:Y:S01]  /*6370*/  FMNMX R18, R46, R7, !PT ;  /* 0x000000072e127209 */ /* 0x000fe20007800000 */
[----:B--2---:R-:W-:Y:S01]  /*6380*/  @!P3 FMUL R25, R25, R25 ;  /* 0x000000191919b220 */ /* 0x004fe20000400000 */
[----:B------:R-:W-:Y:S02]  /*6390*/  FSETP.GEU.AND P3, PT, R33, -126, PT ;  /* 0xc2fc00002100780b */ /* 0x000fe40003f6e000 */
[----:B------:R-:W-:Y:S02]  /*63a0*/  FMNMX R7, R47, R18, !PT ;  /* 0x000000122f077209 */ /* 0x000fe40007800000 */
[----:B------:R-:W-:Y:S01]  /*63b0*/  @!P6 FMUL R36, R36, 0.5 ;  /* 0x3f0000002424e820 */ /* 0x000fe20000400000 */
[----:B---3--:R-:W-:Y:S01]  /*63c0*/  @!P4 FMUL R24, R24, R24 ;  /* 0x000000181818c220 */ /* 0x008fe20000400000 */
[----:B------:R-:W-:Y:S02]  /*63d0*/  FSETP.GEU.AND P4, PT, R32, -126, PT ;  /* 0xc2fc00002000780b */ /* 0x000fe40003f8e000 */
[----:B------:R-:W-:-:S02]  /*63e0*/  FMNMX R18, R50, R7, !PT ;  /* 0x0000000732127209 */ /* 0x000fc40007800000 */
[----:B------:R-:W2:Y:S02]  /*63f0*/  MUFU.EX2 R36, R36 ;  /* 0x0000002400247308 */ /* 0x000ea40000000800 */
[----:B------:R-:W-:Y:S01]  /*6400*/  FMNMX R7, R51, R18, !PT ;  /* 0x0000001233077209 */ /* 0x000fe20007800000 */
[----:B-1----:R-:W-:Y:S01]  /*6410*/  @!P5 FMUL R29, R29, R29 ;  /* 0x0000001d1d1dd220 */ /* 0x002fe20000400000 */
[----:B------:R-:W-:Y:S01]  /*6420*/  FSETP.GEU.AND P5, PT, R37, -126, PT ;  /* 0xc2fc00002500780b */ /* 0x000fe20003fae000 */
[----:B------:R-:W-:Y:S01]  /*6430*/  @!P3 FMUL R33, R33, 0.5 ;  /* 0x3f0000002121b820 */ /* 0x000fe20000400000 */
[----:B------:R-:W-:-:S03]  /*6440*/  FMNMX R18, R54, R7, !PT ;  /* 0x0000000736127209 */ /* 0x000fc60007800000 */
[----:B------:R-:W-:Y:S01]  /*6450*/  @!P4 FMUL R32, R32, 0.5 ;  /* 0x3f0000002020c820 */ /* 0x000fe20000400000 */
[----:B------:R-:W-:Y:S01]  /*6460*/  FMNMX R7, R55, R18, !PT ;  /* 0x0000001237077209 */ /* 0x000fe20007800000 */
[----:B------:R-:W1:Y:S01]  /*6470*/  MUFU.EX2 R33, R33 ;  /* 0x0000002100217308 */ /* 0x000e620000000800 */
[----:B------:R-:W-:-:S01]  /*6480*/  FFMA R18, R45, UR29, -R16 ;  /* 0x0000001d2d127c23 */ /* 0x000fc20008000810 */
[----:B------:R-:W-:Y:S02]  /*6490*/  FFMA R16, R53, UR29, -R16 ;  /* 0x0000001d35107c23 */ /* 0x000fe40008000810 */
[----:B------:R-:W3:Y:S01]  /*64a0*/  SHFL.BFLY PT, R20, R7, 0x1, 0x1f ;  /* 0x0c201f0007147f89 */ /* 0x000ee200000e0000 */
[----:B--2---:R-:W-:Y:S01]  /*64b0*/  @!P6 FMUL R36, R36, R36 ;  /* 0x000000242424e220 */ /* 0x004fe20000400000 */
[----:B------:R-:W-:Y:S01]  /*64c0*/  @!P5 FMUL R37, R37, 0.5 ;  /* 0x3f0000002525d820 */ /* 0x000fe20000400000 */
[----:B------:R-:W-:Y:S01]  /*64d0*/  FSETP.GEU.AND P6, PT, R17, -126, PT ;  /* 0xc2fc00001100780b */ /* 0x000fe20003fce000 */
[----:B------:R-:W2:Y:S08]  /*64e0*/  MUFU.EX2 R32, R32 ;  /* 0x0000002000207308 */ /* 0x000eb00000000800 */
[----:B------:R-:W4:Y:S01]  /*64f0*/  MUFU.EX2 R37, R37 ;  /* 0x0000002500257308 */ /* 0x000f220000000800 */
[----:B-1----:R-:W-:Y:S01]  /*6500*/  @!P3 FMUL R33, R33, R33 ;  /* 0x000000212121b220 */ /* 0x002fe20000400000 */
[----:B------:R-:W-:-:S02]  /*6510*/  FSETP.GEU.AND P3, PT, R41, -126, PT ;  /* 0xc2fc00002900780b */ /* 0x000fc40003f6e000 */
[----:B------:R-:W-:-:S04]  /*6520*/  @!P6 FMUL R17, R17, 0.5 ;  /* 0x3f0000001111e820 */ /* 0x000fc80000400000 */
[----:B------:R-:W1:Y:S01]  /*6530*/  MUFU.EX2 R45, R17 ;  /* 0x00000011002d7308 */ /* 0x000e620000000800 */
[----:B--2---:R-:W-:Y:S01]  /*6540*/  @!P4 FMUL R32, R32, R32 ;  /* 0x000000202020c220 */ /* 0x004fe20000400000 */
[----:B------:R-:W-:Y:S02]  /*6550*/  FSETP.GEU.AND P4, PT, R40, -126, PT ;  /* 0xc2fc00002800780b */ /* 0x000fe40003f8e000 */
[----:B---3--:R-:W-:-:S03]  /*6560*/  FMNMX R7, R7, R20, !PT ;  /* 0x0000001407077209 */ /* 0x008fc60007800000 */
[----:B------:R-:W-:Y:S01]  /*6570*/  @!P3 FMUL R41, R41, 0.5 ;  /* 0x3f0000002929b820 */ /* 0x000fe20000400000 */
[----:B----4-:R-:W-:Y:S01]  /*6580*/  @!P5 FMUL R37, R37, R37 ;  /* 0x000000252525d220 */ /* 0x010fe20000400000 */
[----:B------:R-:W-:Y:S01]  /*6590*/  FSETP.GEU.AND P5, PT, R18, -126, PT ;  /* 0xc2fc00001200780b */ /* 0x000fe20003fae000 */
[----:B------:R-:W2:Y:S01]  /*65a0*/  SHFL.BFLY PT, R20, R7, 0x2, 0x1f ;  /* 0x0c401f0007147f89 */ /* 0x000ea200000e0000 */
[----:B------:R-:W3:Y:S04]  /*65b0*/  MUFU.EX2 R44, R41 ;  /* 0x00000029002c7308 */ /* 0x000ee80000000800 */
[----:B------:R-:W-:Y:S01]  /*65c0*/  @!P4 FMUL R40, R40, 0.5 ;  /* 0x3f0000002828c820 */ /* 0x000fe20000400000 */
[----:B-1----:R-:W-:Y:S01]  /*65d0*/  @!P6 FMUL R45, R45, R45 ;  /* 0x0000002d2d2de220 */ /* 0x002fe20000400000 */
[----:B------:R-:W-:-:S02]  /*65e0*/  FSETP.GEU.AND P6, PT, R19, -126, PT ;  /* 0xc2fc00001300780b */ /* 0x000fc40003fce000 */
[----:B------:R-:W1:Y:S03]  /*65f0*/  MUFU.EX2 R23, R40 ;  /* 0x0000002800177308 */ /* 0x000e660000000800 */
[----:B------:R-:W-:-:S05]  /*6600*/  @!P5 FMUL R18, R18, 0.5 ;  /* 0x3f0000001212d820 */ /* 0x000fca0000400000 */
[----:B------:R-:W4:Y:S01]  /*6610*/  MUFU.EX2 R40, R18 ;  /* 0x0000001200287308 */ /* 0x000f220000000800 */
[----:B---3--:R-:W-:Y:S01]  /*6620*/  @!P3 FMUL R44, R44, R44 ;  /* 0x0000002c2c2cb220 */ /* 0x008fe20000400000 */
[----:B------:R-:W-:Y:S01]  /*6630*/  FSETP.GEU.AND P3, PT, R49, -126, PT ;  /* 0xc2fc00003100780b */ /* 0x000fe20003f6e000 */
[----:B------:R-:W-:Y:S01]  /*6640*/  @!P6 FMUL R19, R19, 0.5 ;  /* 0x3f0000001313e820 */ /* 0x000fe20000400000 */
[----:B--2---:R-:W-:-:S04]  /*6650*/  FMNMX R7, R7, R20, !PT ;  /* 0x0000001407077209 */ /* 0x004fc80007800000 */
[----:B------:R-:W2:Y:S01]  /*6660*/  MUFU.EX2 R53, R19 ;  /* 0x0000001300357308 */ /* 0x000ea20000000800 */
[----:B-1----:R-:W-:Y:S01]  /*6670*/  @!P4 FMUL R23, R23, R23 ;  /* 0x000000171717c220 */ /* 0x002fe20000400000 */
[----:B------:R-:W-:-:S05]  /*6680*/  FSETP.GEU.AND P4, PT, R48, -126, PT ;  /* 0xc2fc00003000780b */ /* 0x000fca0003f8e000 */
[----:B------:R-:W-:Y:S01]  /*6690*/  @!P3 FMUL R49, R49, 0.5 ;  /* 0x3f0000003131b820 */ /* 0x000fe20000400000 */
[----:B----4-:R-:W-:Y:S01]  /*66a0*/  @!P5 FMUL R40, R40, R40 ;  /* 0x000000282828d220 */ /* 0x010fe20000400000 */
[C---:B------:R-:W-:Y:S02]  /*66b0*/  FSETP.NEU.AND P5, PT, R7.reuse, -INF , PT ;  /* 0xff8000000700780b */ /* 0x040fe40003fad000 */
[----:B------:R-:W1:Y:S02]  /*66c0*/  MUFU.EX2 R52, R49 ;  /* 0x0000003100347308 */ /* 0x000e640000000800 */
[----:B------:R-:W-:Y:S02]  /*66d0*/  FSEL R136, R7, RZ, P5 ;  /* 0x000000ff07887208 */ /* 0x000fe40002800000 */
[----:B------:R-:W-:Y:S01]  /*66e0*/  @!P4 FMUL R48, R48, 0.5 ;  /* 0x3f0000003030c820 */ /* 0x000fe20000400000 */
[----:B------:R-:W-:Y:S01]  /*66f0*/  FSETP.GEU.AND P5, PT, R16, -126, PT ;  /* 0xc2fc00001000780b */ /* 0x000fe20003fae000 */
[----:B--2---:R-:W-:-:S02]  /*6700*/  @!P6 FMUL R53, R53, R53 ;  /* 0x000000353535e220 */ /* 0x004fc40000400000 */
[----:B------:R-:W2:Y:S01]  /*6710*/  MUFU.EX2 R41, R48 ;  /* 0x0000003000297308 */ /* 0x000ea20000000800 */
[C---:B------:R-:W-:Y:S01]  /*6720*/  FMUL R21, R136.reuse, UR29 ;  /* 0x0000001d88157c20 */ /* 0x040fe20008400000 */
[----:B------:R-:W-:Y:S01]  /*6730*/  FADD R136, -R136, R11 ;  /* 0x0000000b88887221 */ /* 0x000fe20000000100 */
[----:B------:R-:W-:-:S01]  /*6740*/  FADD R11, R24, R23 ;  /* 0x00000017180b7221 */ /* 0x000fc20000000000 */
[----:B------:R-:W-:Y:S01]  /*6750*/  F2FP.SATFINITE.E4M3.F32.PACK_AB_MERGE_C R24, RZ, R24, RZ ;  /* 0x00000018ff18723e */ /* 0x000fe200048070ff */
[----:B------:R-:W-:-:S01]  /*6760*/  FFMA R30, R30, UR29, -R21 ;  /* 0x0000001d1e1e7c23 */ /* 0x000fc20008000815 */
[--C-:B------:R-:W-:Y:S01]  /*6770*/  FFMA R17, R26, UR29, -R21.reuse ;  /* 0x0000001d1a117c23 */ /* 0x100fe20008000815 */
[----:B------:R-:W-:-:S01]  /*6780*/  FFMA R27, R27, UR29, -R21 ;  /* 0x0000001d1b1b7c23 */ /* 0x000fc20008000815 */
[--C-:B------:R-:W-:Y:S01]  /*6790*/  FFMA R31, R31, UR29, -R21.reuse ;  /* 0x0000001d1f1f7c23 */ /* 0x100fe20008000815 */
[----:B-1----:R-:W-:Y:S01]  /*67a0*/  @!P3 FMUL R52, R52, R52 ;  /* 0x000000343434b220 */ /* 0x002fe20000400000 */
[----:B------:R-:W-:Y:S01]  /*67b0*/  @!P5 FMUL R16, R16, 0.5 ;  /* 0x3f0000001010d820 */ /* 0x000fe20000400000 */
[----:B------:R-:W-:Y:S01]  /*67c0*/  FSETP.GEU.AND P6, PT, R30, -126, PT ;  /* 0xc2fc00001e00780b */ /* 0x000fe20003fce000 */
[--C-:B------:R-:W-:Y:S01]  /*67d0*/  FFMA R38, R38, UR29, -R21.reuse ;  /* 0x0000001d26267c23 */ /* 0x100fe20008000815 */
[----:B------:R-:W-:Y:S01]  /*67e0*/  FSETP.GEU.AND P3, PT, R27, -126, PT ;  /* 0xc2fc00001b00780b */ /* 0x000fe20003f6e000 */
[----:B------:R-:W1:Y:S01]  /*67f0*/  MUFU.EX2 R26, R16 ;  /* 0x00000010001a7308 */ /* 0x000e620000000800 */
[----:B------:R-:W-:-:S01]  /*6800*/  FFMA R35, R35, UR29, -R21 ;  /* 0x0000001d23237c23 */ /* 0x000fc20008000815 */
[--C-:B------:R-:W-:Y:S01]  /*6810*/  FFMA R34, R34, UR29, -R21.reuse ;  /* 0x0000001d22227c23 */ /* 0x100fe20008000815 */
[----:B--2---:R-:W-:Y:S01]  /*6820*/  @!P4 FMUL R41, R41, R41 ;  /* 0x000000292929c220 */ /* 0x004fe20000400000 */
[----:B------:R-:W-:Y:S01]  /*6830*/  FSETP.GEU.AND P4, PT, R17, -126, PT ;  /* 0xc2fc00001100780b */ /* 0x000fe20003f8e000 */
[----:B------:R-:W-:-:S01]  /*6840*/  FFMA R46, R46, UR29, -R21 ;  /* 0x0000001d2e2e7c23 */ /* 0x000fc20008000815 */
[--C-:B------:R-:W-:Y:S01]  /*6850*/  FFMA R42, R42, UR29, -R21.reuse ;  /* 0x0000001d2a2a7c23 */ /* 0x100fe20008000815 */
[----:B------:R-:W-:-:S01]  /*6860*/  FFMA R47, R47, UR29, -R21 ;  /* 0x0000001d2f2f7c23 */ /* 0x000fc20008000815 */
[--C-:B------:R-:W-:Y:S01]  /*6870*/  FFMA R54, R54, UR29, -R21.reuse ;  /* 0x0000001d36367c23 */ /* 0x100fe20008000815 */
[----:B------:R-:W-:-:S01]  /*6880*/  FFMA R51, R51, UR29, -R21 ;  /* 0x0000001d33337c23 */ /* 0x000fc20008000815 */
[----:B------:R-:W-:Y:S01]  /*6890*/  @!P6 FMUL R30, R30, 0.5 ;  /* 0x3f0000001e1ee820 */ /* 0x000fe20000400000 */
[----:B------:R-:W-:-:S01]  /*68a0*/  FFMA R50, R50, UR29, -R21 ;  /* 0x0000001d32327c23 */ /* 0x000fc20008000815 */
[----:B------:R-:W-:Y:S01]  /*68b0*/  @!P3 FMUL R27, R27, 0.5 ;  /* 0x3f0000001b1bb820 */ /* 0x000fe20000400000 */
[----:B------:R-:W-:-:S01]  /*68c0*/  FFMA R55, R55, UR29, -R21 ;  /* 0x0000001d37377c23 */ /* 0x000fc20008000815 */
[----:B------:R2:W3:Y:S01]  /*68d0*/  MUFU.EX2 R49, R30 ;  /* 0x0000001e00317308 */ /* 0x0004e20000000800 */
[----:B------:R-:W-:Y:S01]  /*68e0*/  LOP3.LUT R24, R24, 0xff, RZ, 0xc0, !PT ;  /* 0x000000ff18187812 */ /* 0x000fe200078ec0ff */
[----:B------:R-:W-:Y:S01]  /*68f0*/  FMUL R136, R136, UR29 ;  /* 0x0000001d88887c20 */ /* 0x000fe20008400000 */
[----:B-1----:R-:W-:Y:S01]  /*6900*/  @!P5 FMUL R26, R26, R26 ;  /* 0x0000001a1a1ad220 */ /* 0x002fe20000400000 */
[----:B------:R-:W-:Y:S01]  /*6910*/  FSETP.GEU.AND P5, PT, R31, -126, PT ;  /* 0xc2fc00001f00780b */ /* 0x000fe20003fae000 */
[----:B------:R-:W-:Y:S01]  /*6920*/  @!P4 FMUL R17, R17, 0.5 ;  /* 0x3f0000001111c820 */ /* 0x000fe20000400000 */
[----:B------:R-:W-:-:S02]  /*6930*/  F2FP.SATFINITE.E4M3.F32.PACK_AB_MERGE_C R23, RZ, R23, RZ ;  /* 0x00000017ff17723e */ /* 0x000fc400048070ff */
[----:B------:R1:W4:Y:S01]  /*6940*/  MUFU.EX2 R16, R27 ;  /* 0x0000001b00107308 */ /* 0x0003220000000800 */
[----:B--2---:R-:W-:-:S01]  /*6950*/  FADD R30, R28, R45 ;  /* 0x0000002d1c1e7221 */ /* 0x004fc20000000000 */
[----:B------:R-:W-:Y:S02]  /*6960*/  F2FP.SATFINITE.E4M3.F32.PACK_AB_MERGE_C R45, RZ, R45, RZ ;  /* 0x0000002dff2d723e */ /* 0x000fe400048070ff */
[----:B------:R-:W-:Y:S02]  /*6970*/  LOP3.LUT R23, R23, 0xff, RZ, 0xc0, !PT ;  /* 0x000000ff17177812 */ /* 0x000fe400078ec0ff */
[----:B------:R-:W-:Y:S02]  /*6980*/  LOP3.LUT R45, R45, 0xff, RZ, 0xc0, !PT ;  /* 0x000000ff2d2d7812 */ /* 0x000fe400078ec0ff */
[----:B------:R2:W5:Y:S01]  /*6990*/  MUFU.EX2 R48, R17 ;  /* 0x0000001100307308 */ /* 0x0005620000000800 */
[----:B------:R-:W-:Y:S01]  /*69a0*/  @!P5 FMUL R31, R31, 0.5 ;  /* 0x3f0000001f1fd820 */ /* 0x000fe20000400000 */
[----:B---3--:R-:W-:Y:S01]  /*69b0*/  @!P6 FMUL R49, R49, R49 ;  /* 0x000000313131e220 */ /* 0x008fe20000400000 */
[----:B------:R-:W-:Y:S01]  /*69c0*/  FSETP.GEU.AND P6, PT, R38, -126, PT ;  /* 0xc2fc00002600780b */ /* 0x000fe20003fce000 */
[----:B-1----:R-:W-:Y:S01]  /*69d0*/  FFMA R27, R43, UR29, -R21 ;  /* 0x0000001d2b1b7c23 */ /* 0x002fe20008000815 */
[----:B------:R-:W-:-:S03]  /*69e0*/  F2FP.SATFINITE.E4M3.F32.PACK_AB_MERGE_C R28, RZ, R28, RZ ;  /* 0x0000001cff1c723e */ /* 0x000fc600048070ff */
[----:B------:R1:W3:Y:S01]  /*69f0*/  MUFU.EX2 R19, R31 ;  /* 0x0000001f00137308 */ /* 0x0002e20000000800 */
[----:B----4-:R-:W-:Y:S01]  /*6a00*/  @!P3 FMUL R16, R16, R16 ;  /* 0x000000101010b220 */ /* 0x010fe20000400000 */
[----:B------:R-:W-:Y:S01]  /*6a10*/  FSETP.GEU.AND P3, PT, R35, -126, PT ;  /* 0xc2fc00002300780b */ /* 0x000fe20003f6e000 */
[----:B--2---:R-:W-:-:S01]  /*6a20*/  FFMA R17, R39, UR29, -R21 ;  /* 0x0000001d27117c23 */ /* 0x004fc20008000815 */
[----:B------:R-:W-:-:S04]  /*6a30*/  LOP3.LUT R28, R28, 0xff, RZ, 0xc0, !PT ;  /* 0x000000ff1c1c7812 */ /* 0x000fc800078ec0ff */
[----:B------:R-:W-:Y:S01]  /*6a40*/  @!P6 FMUL R38, R38, 0.5 ;  /* 0x3f0000002626e820 */ /* 0x000fe20000400000 */
[----:B-----5:R-:W-:Y:S01]  /*6a50*/  @!P4 FMUL R48, R48, R48 ;  /* 0x000000303030c220 */ /* 0x020fe20000400000 */
[----:B------:R-:W-:Y:S01]  /*6a60*/  FSETP.GEU.AND P4, PT, R34, -126, PT ;  /* 0xc2fc00002200780b */ /* 0x000fe20003f8e000 */
[----:B-1----:R-:W-:-:S01]  /*6a70*/  FADD R31, R29, R40 ;  /* 0x000000281d1f7221 */ /* 0x002fc20000000000 */
[----:B------:R1:W2:Y:S01]  /*6a80*/  MUFU.EX2 R137, R38 ;  /* 0x0000002600897308 */ /* 0x0002a20000000800 */
[----:B------:R-:W-:Y:S02]  /*6a90*/  F2FP.SATFINITE.E4M3.F32.PACK_AB_MERGE_C R40, RZ, R40, RZ ;  /* 0x00000028ff28723e */ /* 0x000fe400048070ff */
[----:B------:R-:W-:Y:S01]  /*6aa0*/  @!P3 FMUL R35, R35, 0.5 ;  /* 0x3f0000002323b820 */ /* 0x000fe20000400000 */
[----:B------:R-:W-:Y:S01]  /*6ab0*/  F2FP.SATFINITE.E4M3.F32.PACK_AB_MERGE_C R29, RZ, R29, RZ ;  /* 0x0000001dff1d723e */ /* 0x000fe200048070ff */
[----:B---3--:R-:W-:Y:S01]  /*6ac0*/  @!P5 FMUL R19, R19, R19 ;  /* 0x000000131313d220 */ /* 0x008fe20000400000 */
[----:B------:R-:W-:-:S02]  /*6ad0*/  FSETP.GEU.AND P5, PT, R17, -126, PT ;  /* 0xc2fc00001100780b */ /* 0x000fc40003fae000 */
[----:B------:R3:W4:Y:S01]  /*6ae0*/  MUFU.EX2 R20, R35 ;  /* 0x0000002300147308 */ /* 0x0007220000000800 */
[----:B------:R-:W-:Y:S01]  /*6af0*/  LOP3.LUT R40, R40, 0xffff, RZ, 0xc0, !PT ;  /* 0x0000ffff28287812 */ /* 0x000fe200078ec0ff */
[----:B-1----:R-:W-:Y:S01]  /*6b00*/  FADD R38, R33, R52 ;  /* 0x0000003421267221 */ /* 0x002fe20000000000 */
[----:B------:R-:W-:Y:S01]  /*6b10*/  @!P4 FMUL R34, R34, 0.5 ;  /* 0x3f0000002222c820 */ /* 0x000fe20000400000 */
[----:B------:R-:W-:Y:S02]  /*6b20*/  F2FP.SATFINITE.E4M3.F32.PACK_AB_MERGE_C R33, RZ, R33, RZ ;  /* 0x00000021ff21723e */ /* 0x000fe400048070ff */
[----:B------:R-:W-:Y:S02]  /*6b30*/  PRMT R40, R40, 0x7604, R45 ;  /* 0x0000760428287816 */ /* 0x000fe4000000002d */
[----:B------:R1:W5:Y:S01]  /*6b40*/  MUFU.EX2 R39, R34 ;  /* 0x0000002200277308 */ /* 0x0003620000000800 */
[----:B--2---:R-:W-:Y:S01]  /*6b50*/  @!P6 FMUL R137, R137, R137 ;  /* 0x000000898989e220 */ /* 0x004fe20000400000 */
[----:B------:R-:W-:Y:S01]  /*6b60*/  FSETP.GEU.AND P6, PT, R46, -126, PT ;  /* 0xc2fc00002e00780b */ /* 0x000fe20003fce000 */
[----:B------:R-:W-:Y:S01]  /*6b70*/  @!P5 FMUL R17, R17, 0.5 ;  /* 0x3f0000001111d820 */ /* 0x000fe20000400000 */
[----:B---3--:R-:W-:Y:S01]  /*6b80*/  FADD R35, R36, R53 ;  /* 0x0000003524237221 */ /* 0x008fe20000000000 */
[----:B------:R-:W-:-:S02]  /*6b90*/  F2FP.SATFINITE.E4M3.F32.PACK_AB_MERGE_C R53, RZ, R53, RZ ;  /* 0x00000035ff35723e */ /* 0x000fc400048070ff */
[----:B------:R-:W-:Y:S01]  /*6ba0*/  F2FP.SATFINITE.E4M3.F32.PACK_AB_MERGE_C R36, RZ, R36, RZ ;  /* 0x00000024ff24723e */ /* 0x000fe200048070ff */
[----:B------:R-:W2:Y:S01]  /*6bb0*/  MUFU.EX2 R22, R17 ;  /* 0x0000001100167308 */ /* 0x000ea20000000800 */
[----:B----4-:R-:W-:Y:S01]  /*6bc0*/  @!P3 FMUL R20, R20, R20 ;  /* 0x000000141414b220 */ /* 0x010fe20000400000 */
[----:B------:R-:W-:Y:S01]  /*6bd0*/  FSETP.GEU.AND P3, PT, R27, -126, PT ;  /* 0xc2fc00001b00780b */ /* 0x000fe20003f6e000 */
[----:B------:R-:W-:-:S01]  /*6be0*/  FADD R30, R30, R35 ;  /* 0x000000231e1e7221 */ /* 0x000fc20000000000 */
[----:B-1----:R-:W-:Y:S01]  /*6bf0*/  FADD R34, R32, R41 ;  /* 0x0000002920227221 */ /* 0x002fe20000000000 */
[----:B------:R-:W-:Y:S02]  /*6c00*/  LOP3.LUT R53, R53, 0xff, RZ, 0xc0, !PT ;  /* 0x000000ff35357812 */ /* 0x000fe400078ec0ff */
[----:B------:R-:W-:Y:S01]  /*6c10*/  @!P6 FMUL R46, R46, 0.5 ;  /* 0x3f0000002e2ee820 */ /* 0x000fe20000400000 */
[----:B------:R-:W-:-:S01]  /*6c20*/  FADD R11, R11, R34 ;  /* 0x000000220b0b7221 */ /* 0x000fc20000000000 */
[----:B-----5:R-:W-:Y:S01]  /*6c30*/  @!P4 FMUL R39, R39, R39 ;  /* 0x000000272727c220 */ /* 0x020fe20000400000 */
[----:B------:R-:W-:-:S02]  /*6c40*/  FSETP.GEU.AND P4, PT, R42, -126, PT ;  /* 0xc2fc00002a00780b */ /* 0x000fc40003f8e000 */
[----:B------:R-:W-:Y:S01]  /*6c50*/  FADD R11, R11, R30 ;  /* 0x0000001e0b0b7221 */ /* 0x000fe20000000000 */
[----:B------:R-:W1:Y:S01]  /*6c60*/  MUFU.EX2 R46, R46 ;  /* 0x0000002e002e7308 */ /* 0x000e620000000800 */
[----:B------:R-:W-:Y:S01]  /*6c70*/  F2FP.SATFINITE.E4M3.F32.PACK_AB_MERGE_C R32, RZ, R32, RZ ;  /* 0x00000020ff20723e */ /* 0x000fe200048070ff */
[----:B------:R-:W-:Y:S01]  /*6c80*/  @!P3 FMUL R27, R27, 0.5 ;  /* 0x3f0000001b1bb820 */ /* 0x000fe20000400000 */
[----:B------:R-:W-:Y:S01]  /*6c90*/  F2FP.SATFINITE.E4M3.F32.PACK_AB_MERGE_C R41, RZ, R41, RZ ;  /* 0x00000029ff29723e */ /* 0x000fe200048070ff */
[----:B--2---:R-:W-:Y:S01]  /*6ca0*/  @!P5 FMUL R22, R22, R22 ;  /* 0x000000161616d220 */ /* 0x004fe20000400000 */
[----:B------:R-:W-:Y:S02]  /*6cb0*/  FSETP.GEU.AND P5, PT, R47, -126, PT ;  /* 0xc2fc00002f00780b */ /* 0x000fe40003fae000 */
[----:B------:R-:W-:Y:S01]  /*6cc0*/  F2FP.SATFINITE.E4M3.F32.PACK_AB_MERGE_C R52, RZ, R52, RZ ;  /* 0x00000034ff34723e */ /* 0x000fe200048070ff */
[----:B------:R2:W3:Y:S01]  /*6cd0*/  MUFU.EX2 R17, R27 ;  /* 0x0000001b00117308 */ /* 0x0004e20000000800 */
[----:B------:R-:W-:Y:S01]  /*6ce0*/  LOP3.LUT R29, R29, 0xffff, RZ, 0xc0, !PT ;  /* 0x0000ffff1d1d7812 */ /* 0x000fe200078ec0ff */
[----:B------:R-:W-:Y:S01]  /*6cf0*/  @!P4 FMUL R42, R42, 0.5 ;  /* 0x3f0000002a2ac820 */ /* 0x000fe20000400000 */
[----:B------:R-:W-:-:S02]  /*6d00*/  LOP3.LUT R32, R32, 0xff, RZ, 0xc0, !PT ;  /* 0x000000ff20207812 */ /* 0x000fc400078ec0ff */
[----:B------:R-:W-:Y:S02]  /*6d10*/  LOP3.LUT R33, R33, 0xffff, RZ, 0xc0, !PT ;  /* 0x0000ffff21217812 */ /* 0x000fe400078ec0ff */
[----:B------:R-:W-:Y:S01]  /*6d20*/  LOP3.LUT R36, R36, 0xff, RZ, 0xc0, !PT ;  /* 0x000000ff24247812 */ /* 0x000fe200078ec0ff */
[----:B------:R4:W5:Y:S01]  /*6d30*/  MUFU.EX2 R43, R42 ;  /* 0x0000002a002b7308 */ /* 0x0009620000000800 */
[----:B-1----:R-:W-:Y:S01]  /*6d40*/  @!P6 FMUL R46, R46, R46 ;  /* 0x0000002e2e2ee220 */ /* 0x002fe20000400000 */
[----:B------:R-:W-:Y:S01]  /*6d50*/  @!P5 FMUL R47, R47, 0.5 ;  /* 0x3f0000002f2fd820 */ /* 0x000fe20000400000 */
[----:B------:R-:W-:Y:S01]  /*6d60*/  FSETP.GEU.AND P6, PT, R54, -126, PT ;  /* 0xc2fc00003600780b */ /* 0x000fe20003fce000 */
[----:B--2---:R-:W-:Y:S01]  /*6d70*/  FADD R27, R25, R44 ;  /* 0x0000002c191b7221 */ /* 0x004fe20000000000 */
[----:B------:R-:W-:Y:S01]  /*6d80*/  F2FP.SATFINITE.E4M3.F32.PACK_AB_MERGE_C R25, RZ, R25, RZ ;  /* 0x00000019ff19723e */ /* 0x000fe200048070ff */
[----:B------:R-:W-:Y:S01]  /*6d90*/  FADD R35, R49, R46 ;  /* 0x0000002e31237221 */ /* 0x000fe20000000000 */
[----:B------:R-:W-:Y:S01]  /*6da0*/  F2FP.SATFINITE.E4M3.F32.PACK_AB_MERGE_C R46, RZ, R46, RZ ;  /* 0x0000002eff2e723e */ /* 0x000fe200048070ff */
[----:B------:R-:W1:Y:S01]  /*6db0*/  MUFU.EX2 R18, R47 ;  /* 0x0000002f00127308 */ /* 0x000e620000000800 */
[----:B---3--:R-:W-:Y:S01]  /*6dc0*/  @!P3 FMUL R17, R17, R17 ;  /* 0x000000111111b220 */ /* 0x008fe20000400000 */
[----:B------:R-:W-:Y:S01]  /*6dd0*/  FSETP.GEU.AND P3, PT, R51, -126, PT ;  /* 0xc2fc00003300780b */ /* 0x000fe20003f6e000 */
[----:B----4-:R-:W-:-:S01]  /*6de0*/  FADD R42, R37, R26 ;  /* 0x0000001a252a7221 */ /* 0x010fc20000000000 */
[----:B------:R-:W-:Y:S01]  /*6df0*/  LOP3.LUT R25, R25, 0xffff, RZ, 0xc0, !PT ;  /* 0x0000ffff19197812 */ /* 0x000fe200078ec0ff */
[----:B------:R-:W-:-:S01]  /*6e00*/  FADD R27, R27, R38 ;  /* 0x000000261b1b7221 */ /* 0x000fc20000000000 */
[----:B------:R-:W-:Y:S01]  /*6e10*/  F2FP.SATFINITE.E4M3.F32.PACK_AB_MERGE_C R26, RZ, R26, RZ ;  /* 0x0000001aff1a723e */ /* 0x000fe200048070ff */
[----:B------:R-:W-:-:S01]  /*6e20*/  FADD R42, R31, R42 ;  /* 0x0000002a1f2a7221 */ /* 0x000fc20000000000 */
[----:B------:R-:W-:Y:S01]  /*6e30*/  @!P6 FMUL R54, R54, 0.5 ;  /* 0x3f0000003636e820 */ /* 0x000fe20000400000 */
[----:B-----5:R-:W-:Y:S01]  /*6e40*/  @!P4 FMUL R43, R43, R43 ;  /* 0x0000002b2b2bc220 */ /* 0x020fe20000400000 */
[----:B------:R-:W-:Y:S01]  /*6e50*/  FSETP.GEU.AND P4, PT, R50, -126, PT ;  /* 0xc2fc00003200780b */ /* 0x000fe20003f8e000 */
[----:B------:R-:W-:-:S01]  /*6e60*/  FADD R34, R16, R17 ;  /* 0x0000001110227221 */ /* 0x000fc20000000000 */
[----:B------:R-:W-:Y:S01]  /*6e70*/  PRMT R24, R25, 0x7604, R24 ;  /* 0x0000760419187816 */ /* 0x000fe20000000018 */
[----:B------:R-:W-:-:S01]  /*6e80*/  FADD R31, R48, R43 ;  /* 0x0000002b301f7221 */ /* 0x000fc20000000000 */
[----:B------:R-:W2:Y:S01]  /*6e90*/  MUFU.EX2 R54, R54 ;  /* 0x0000003600367308 */ /* 0x000ea20000000800 */
[----:B------:R-:W-:Y:S01]  /*6ea0*/  @!P3 FMUL R51, R51, 0.5 ;  /* 0x3f0000003333b820 */ /* 0x000fe20000400000 */
[----:B------:R-:W-:Y:S01]  /*6eb0*/  SHF.L.U32 R25, R46, 0x10, RZ ;  /* 0x000000102e197819 */ /* 0x000fe200000006ff */
[----:B-1----:R-:W-:Y:S01]  /*6ec0*/  @!P5 FMUL R18, R18, R18 ;  /* 0x000000121212d220 */ /* 0x002fe20000400000 */
[----:B------:R-:W-:Y:S01]  /*6ed0*/  FSETP.GEU.AND P5, PT, R55, -126, PT ;  /* 0xc2fc00003700780b */ /* 0x000fe20003fae000 */
[----:B------:R-:W-:-:S01]  /*6ee0*/  FADD R42, R27, R42 ;  /* 0x0000002a1b2a7221 */ /* 0x000fc20000000000 */
[----:B------:R-:W-:Y:S01]  /*6ef0*/  LOP3.LUT R26, R26, 0xffff, RZ, 0xc0, !PT ;  /* 0x0000ffff1a1a7812 */ /* 0x000fe200078ec0ff */
[----:B------:R-:W-:-:S01]  /*6f00*/  FADD R38, R19, R18 ;  /* 0x0000001213267221 */ /* 0x000fc20000000000 */
[----:B------:R-:W1:Y:S01]  /*6f10*/  MUFU.EX2 R21, R51 ;  /* 0x0000003300157308 */ /* 0x000e620000000800 */
[----:B------:R-:W-:Y:S01]  /*6f20*/  @!P4 FMUL R50, R50, 0.5 ;  /* 0x3f0000003232c820 */ /* 0x000fe20000400000 */
[----:B------:R-:W-:Y:S01]  /*6f30*/  LOP3.LUT R40, R40, 0xff0000, R25, 0xf8, !PT ;  /* 0x00ff000028287812 */ /* 0x000fe200078ef819 */
[----:B------:R-:W-:-:S01]  /*6f40*/  FADD R42, R11, R42 ;  /* 0x0000002a0b2a7221 */ /* 0x000fc20000000000 */
[----:B------:R-:W-:-:S02]  /*6f50*/  F2FP.SATFINITE.E4M3.F32.PACK_AB_MERGE_C R44, RZ, R44, RZ ;  /* 0x0000002cff2c723e */ /* 0x000fc400048070ff */
[----:B------:R-:W-:Y:S02]  /*6f60*/  PRMT R26, R26, 0x7604, R53 ;  /* 0x000076041a1a7816 */ /* 0x000fe40000000035 */
[----:B------:R-:W3:Y:S01]  /*6f70*/  MUFU.EX2 R50, R50 ;  /* 0x0000003200327308 */ /* 0x000ee20000000800 */
[----:B------:R-:W-:Y:S01]  /*6f80*/  @!P5 FMUL R55, R55, 0.5 ;  /* 0x3f0000003737d820 */ /* 0x000fe20000400000 */
[----:B--2---:R-:W-:Y:S01]  /*6f90*/  @!P6 FMUL R54, R54, R54 ;  /* 0x000000363636e220 */ /* 0x004fe20000400000 */
[----:B------:R-:W-:Y:S02]  /*6fa0*/  F2FP.SATFINITE.E4M3.F32.PACK_AB_MERGE_C R19, RZ, R19, RZ ;  /* 0x00000013ff13723e */ /* 0x000fe400048070ff */
[----:B------:R-:W-:Y:S01]  /*6fb0*/  LOP3.LUT R44, R44, 0xffff, RZ, 0xc0, !PT ;  /* 0x0000ffff2c2c7812 */ /* 0x000fe200078ec0ff */
[----:B------:R-:W-:-:S01]  /*6fc0*/  FADD R140, R137, R54 ;  /* 0x00000036898c7221 */ /* 0x000fc20000000000 */
[----:B------:R-:W-:Y:S01]  /*6fd0*/  F2FP.SATFINITE.E4M3.F32.PACK_AB_MERGE_C R54, RZ, R54, RZ ;  /* 0x00000036ff36723e */ /* 0x000fe200048070ff */
[----:B------:R-:W2:Y:S01]  /*6fe0*/  MUFU.EX2 R15, R55 ;  /* 0x00000037000f7308 */ /* 0x000ea20000000800 */
[----:B-1----:R-:W-:Y:S01]  /*6ff0*/  @!P3 FMUL R21, R21, R21 ;  /* 0x000000151515b220 */ /* 0x002fe20000400000 */
[----:B------:R-:W-:Y:S01]  /*7000*/  FSETP.GEU.AND P3, PT, R142, -126, PT ;  /* 0xc2fc00008e00780b */ /* 0x000fe20003f6e000 */
[----:B------:R-:W-:-:S01]  /*7010*/  FADD R140, R35, R140 ;  /* 0x0000008c238c7221 */ /* 0x000fc20000000000 */
[----:B------:R-:W-:Y:S01]  /*7020*/  IMAD.U32 R25, R54, 0x10000, RZ ;  /* 0x0001000036197824 */ /* 0x000fe200078e00ff */
[----:B------:R-:W-:Y:S01]  /*7030*/  F2FP.SATFINITE.E4M3.F32.PACK_AB_MERGE_C R48, RZ, R48, RZ ;  /* 0x00000030ff30723e */ /* 0x000fe200048070ff */
[----:B------:R-:W-:Y:S01]  /*7040*/  FADD R47, R20, R21 ;  /* 0x00000015142f7221 */ /* 0x000fe20000000000 */
[----:B------:R-:W-:Y:S01]  /*7050*/  F2FP.SATFINITE.E4M3.F32.PACK_AB_MERGE_C R16, RZ, R16, RZ ;  /* 0x00000010ff10723e */ /* 0x000fe200048070ff */
[----:B---3--:R-:W-:Y:S01]  /*7060*/  @!P4 FMUL R50, R50, R50 ;  /* 0x000000323232c220 */ /* 0x008fe20000400000 */
[----:B------:R-:W-:Y:S01]  /*7070*/  FSETP.GEU.AND P4, PT, R136, -126, PT ;  /* 0xc2fc00008800780b */ /* 0x000fe20003f8e000 */
[----:B------:R-:W-:Y:S01]  /*7080*/  FADD R34, R34, R47 ;  /* 0x0000002f22227221 */ /* 0x000fe20000000000 */
[----:B------:R-:W-:Y:S01]  /*7090*/  LOP3.LUT R30, R26, 0xff0000, R25, 0xf8, !PT ;  /* 0x00ff00001a1e7812 */ /* 0x000fe200078ef819 */
[----:B------:R-:W-:Y:S01]  /*70a0*/  FADD R138, R39, R50 ;  /* 0x00000032278a7221 */ /* 0x000fe20000000000 */
[----:B------:R-:W-:-:S02]  /*70b0*/  F2FP.SATFINITE.E4M3.F32.PACK_AB_MERGE_C R37, RZ, R37, RZ ;  /* 0x00000025ff25723e */ /* 0x000fc400048070ff */
[----:B------:R-:W-:Y:S01]  /*70c0*/  @!P3 FMUL R142, R142, 0.5 ;  /* 0x3f0000008e8eb820 */ /* 0x000fe20000400000 */
[----:B------:R-:W-:Y:S01]  /*70d0*/  F2FP.SATFINITE.E4M3.F32.PACK_AB_MERGE_C R43, RZ, R43, RZ ;  /* 0x0000002bff2b723e */ /* 0x000fe200048070ff */
[----:B--2---:R-:W-:Y:S01]  /*70e0*/  @!P5 FMUL R15, R15, R15 ;  /* 0x0000000f0f0fd220 */ /* 0x004fe20000400000 */
[----:B------:R-:W-:Y:S01]  /*70f0*/  F2FP.SATFINITE.E4M3.F32.PACK_AB_MERGE_C R25, RZ, R20, RZ ;  /* 0x00000014ff19723e */ /* 0x000fe200048070ff */
[----:B------:R-:W1:Y:S01]  /*7100*/  MUFU.EX2 R11, R142 ;  /* 0x0000008e000b7308 */ /* 0x000e620000000800 */
[----:B------:R-:W-:Y:S01]  /*7110*/  F2FP.SATFINITE.E4M3.F32.PACK_AB_MERGE_C R17, RZ, R17, RZ ;  /* 0x00000011ff11723e */ /* 0x000fe200048070ff */
[----:B------:R-:W-:Y:S01]  /*7120*/  FADD R51, R22, R15 ;  /* 0x0000000f16337221 */ /* 0x000fe20000000000 */
[----:B------:R-:W-:Y:S01]  /*7130*/  LOP3.LUT R20, R19, 0xffff, RZ, 0xc0, !PT ;  /* 0x0000ffff13147812 */ /* 0x000fe200078ec0ff */
[----:B------:R-:W-:Y:S01]  /*7140*/  @!P4 FMUL R136, R136, 0.5 ;  /* 0x3f0000008888c820 */ /* 0x000fe20000400000 */
[----:B------:R-:W-:Y:S01]  /*7150*/  PRMT R44, R44, 0x7604, R23 ;  /* 0x000076042c2c7816 */ /* 0x000fe20000000017 */
[----:B------:R-:W-:Y:S01]  /*7160*/  IMAD.U32 R23, R48, 0x10000, RZ ;  /* 0x0001000030177824 */ /* 0x000fe200078e00ff */
[----:B------:R-:W-:Y:S01]  /*7170*/  F2FP.SATFINITE.E4M3.F32.PACK_AB_MERGE_C R39, RZ, R39, RZ ;  /* 0x00000027ff27723e */ /* 0x000fe200048070ff */
[----:B------:R-:W-:Y:S01]  /*7180*/  IMAD.U32 R43, R43, 0x10000, RZ ;  /* 0x000100002b2b7824 */ /* 0x000fe200078e00ff */
[----:B------:R-:W-:Y:S01]  /*7190*/  F2FP.SATFINITE.E4M3.F32.PACK_AB_MERGE_C R137, RZ, R137, RZ ;  /* 0x00000089ff89723e */ /* 0x000fe200048070ff */
[----:B------:R-:W-:Y:S01]  /*71a0*/  FADD R51, R38, R51 ;  /* 0x0000003326337221 */ /* 0x000fe20000000000 */
[----:B------:R-:W-:Y:S01]  /*71b0*/  F2FP.SATFINITE.E4M3.F32.PACK_AB_MERGE_C R50, RZ, R50, RZ ;  /* 0x00000032ff32723e */ /* 0x000fe200048070ff */
[----:B------:R-:W-:Y:S01]  /*71c0*/  IMAD.U32 R39, R39, 0x10000, RZ ;  /* 0x0001000027277824 */ /* 0x000fe200078e00ff */
[----:B------:R-:W-:Y:S01]  /*71d0*/  F2FP.SATFINITE.E4M3.F32.PACK_AB_MERGE_C R26, RZ, R22, RZ ;  /* 0x00000016ff1a723e */ /* 0x000fe200048070ff */
[----:B------:R-:W-:Y:S01]  /*71e0*/  IMAD.U32 R137, R137, 0x10000, RZ ;  /* 0x0001000089897824 */ /* 0x000fe200078e00ff */
[----:B------:R-:W-:Y:S01]  /*71f0*/  F2FP.SATFINITE.E4M3.F32.PACK_AB_MERGE_C R18, RZ, R18, RZ ;  /* 0x00000012ff12723e */ /* 0x000fe200048070ff */
[----:B------:R-:W-:Y:S01]  /*7200*/  IMAD.U32 R50, R50, 0x10000, RZ ;  /* 0x0001000032327824 */ /* 0x000fe200078e00ff */
[----:B------:R-:W-:Y:S01]  /*7210*/  F2FP.SATFINITE.E4M3.F32.PACK_AB_MERGE_C R21, RZ, R21, RZ ;  /* 0x00000015ff15723e */ /* 0x000fe200048070ff */
[----:B------:R-:W-:Y:S01]  /*7220*/  FADD R31, R31, R138 ;  /* 0x0000008a1f1f7221 */ /* 0x000fe20000000000 */
[----:B------:R-:W-:Y:S01]  /*7230*/  F2FP.SATFINITE.E4M3.F32.PACK_AB_MERGE_C R15, RZ, R15, RZ ;  /* 0x0000000fff0f723e */ /* 0x000fe200048070ff */
[----:B-1----:R-:W-:Y:S01]  /*7240*/  @!P3 FMUL R11, R11, R11 ;  /* 0x0000000b0b0bb220 */ /* 0x002fe20000400000 */
[----:B------:R-:W-:Y:S01]  /*7250*/  LOP3.LUT R16, R16, 0xffff, RZ, 0xc0, !PT ;  /* 0x0000ffff10107812 */ /* 0x000fe200078ec0ff */
[----:B------:R-:W-:Y:S01]  /*7260*/  FADD R34, R34, R51 ;  /* 0x0000003322227221 */ /* 0x000fe20000000000 */
[----:B------:R-:W-:Y:S01]  /*7270*/  LOP3.LUT R37, R37, 0xffff, RZ, 0xc0, !PT ;  /* 0x0000ffff25257812 */ /* 0x000fe200078ec0ff */
[----:B------:R-:W-:Y:S01]  /*7280*/  FADD R31, R31, R140 ;  /* 0x0000008c1f1f7221 */ /* 0x000fe20000000000 */
[----:B------:R-:W-:Y:S01]  /*7290*/  LOP3.LUT R41, R41, 0xff, RZ, 0xc0, !PT ;  /* 0x000000ff29297812 */ /* 0x000fe200078ec0ff */
[----:B------:R-:W-:Y:S01]  /*72a0*/  IMAD.SHL.U32 R19, R16, 0x1000000, RZ ;  /* 0x0100000010137824 */ /* 0x000fe200078e00ff */
[----:B------:R-:W-:Y:S01]  /*72b0*/  LOP3.LUT R52, R52, 0xffff, RZ, 0xc0, !PT ;  /* 0x0000ffff34347812 */ /* 0x000fe200078ec0ff */
[----:B------:R-:W-:Y:S01]  /*72c0*/  FADD R34, R31, R34 ;  /* 0x000000221f227221 */ /* 0x000fe20000000000 */
[----:B------:R-:W-:Y:S01]  /*72d0*/  F2FP.SATFINITE.E4M3.F32.PACK_AB_MERGE_C R49, RZ, R49, RZ ;  /* 0x00000031ff31723e */ /* 0x000fe200048070ff */
[----:B------:R-:W-:Y:S01]  /*72e0*/  FFMA R10, R11, R10, R42 ;  /* 0x0000000a0b0a7223 */ /* 0x000fe2000000002a */
[----:B------:R-:W-:Y:S01]  /*72f0*/  LOP3.LUT R22, R25, 0xffff, RZ, 0xc0, !PT ;  /* 0x0000ffff19167812 */ /* 0x000fe200078ec0ff */
[-C--:B------:R-:W-:Y:S01]  /*7300*/  FMUL R120, R120, R11.reuse ;  /* 0x0000000b78787220 */ /* 0x080fe20000400000 */
[----:B------:R-:W-:Y:S01]  /*7310*/  LOP3.LUT R17, R17, 0xffff, RZ, 0xc0, !PT ;  /* 0x0000ffff11117812 */ /* 0x000fe200078ec0ff */
[-C--:B------:R-:W-:Y:S01]  /*7320*/  FMUL R121, R121, R11.reuse ;  /* 0x0000000b79797220 */ /* 0x080fe20000400000 */
[----:B------:R-:W-:Y:S01]  /*7330*/  SHF.L.U32 R25, R20, 0x18, RZ ;  /* 0x0000001814197819 */ /* 0x000fe200000006ff */
[----:B------:R-:W-:Y:S01]  /*7340*/  IMAD.SHL.U32 R27, R22, 0x1000000, RZ ;  /* 0x01000000161b7824 */ /* 0x000fe200078e00ff */
[----:B------:R-:W-:Y:S01]  /*7350*/  LOP3.LUT R26, R26, 0xffff, RZ, 0xc0, !PT ;  /* 0x0000ffff1a1a7812 */ /* 0x000fe200078ec0ff */
[----:B------:R-:W-:Y:S01]  /*7360*/  IMAD.SHL.U32 R16, R17, 0x1000000, RZ ;  /* 0x0100000011107824 */ /* 0x000fe200078e00ff */
[----:B------:R-:W-:Y:S01]  /*7370*/  LOP3.LUT R18, R18, 0xffff, RZ, 0xc0, !PT ;  /* 0x0000ffff12127812 */ /* 0x000fe200078ec0ff */
[-C--:B------:R-:W-:Y:S01]  /*7380*/  FMUL R124, R124, R11.reuse ;  /* 0x0000000b7c7c7220 */ /* 0x080fe20000400000 */
[----:B------:R-:W-:Y:S01]  /*7390*/  LOP3.LUT R21, R21, 0xffff, RZ, 0xc0, !PT ;  /* 0x0000ffff15157812 */ /* 0x000fe200078ec0ff */
[-C--:B------:R-:W-:Y:S01]  /*73a0*/  FMUL R125, R125, R11.reuse ;  /* 0x0000000b7d7d7220 */ /* 0x080fe20000400000 */
[----:B------:R-:W-:Y:S01]  /*73b0*/  LOP3.LUT R20, R15, 0xffff, RZ, 0xc0, !PT ;  /* 0x0000ffff0f147812 */ /* 0x000fe200078ec0ff */
[-C--:B------:R-:W-:Y:S01]  /*73c0*/  FMUL R128, R128, R11.reuse ;  /* 0x0000000b80807220 */ /* 0x080fe20000400000 */
[----:B------:R-:W-:Y:S01]  /*73d0*/  PRMT R28, R29, 0x7604, R28 ;  /* 0x000076041d1c7816 */ /* 0x000fe2000000001c */
[----:B------:R-:W-:Y:S01]  /*73e0*/  IMAD.SHL.U32 R29, R26, 0x1000000, RZ ;  /* 0x010000001a1d7824 */ /* 0x000fe200078e00ff */
[----:B------:R-:W-:Y:S01]  /*73f0*/  PRMT R32, R33, 0x7604, R32 ;  /* 0x0000760421207816 */ /* 0x000fe20000000020 */
[----:B------:R-:W-:Y:S01]  /*7400*/  IMAD.SHL.U32 R17, R20, 0x1000000, RZ ;  /* 0x0100000014117824 */ /* 0x000fe200078e00ff */
[----:B------:R-:W-:Y:S01]  /*7410*/  PRMT R36, R37, 0x7604, R36 ;  /* 0x0000760425247816 */ /* 0x000fe20000000024 */
[-C--:B------:R-:W-:Y:S01]  /*7420*/  FMUL R129, R129, R11.reuse ;  /* 0x0000000b81817220 */ /* 0x080fe20000400000 */
[----:B------:R-:W-:Y:S01]  /*7430*/  PRMT R41, R52, 0x7604, R41 ;  /* 0x0000760434297816 */ /* 0x000fe20000000029 */
[-C--:B------:R-:W-:Y:S01]  /*7440*/  FMUL R132, R132, R11.reuse ;  /* 0x0000000b84847220 */ /* 0x080fe20000400000 */
[----:B------:R-:W-:Y:S01]  /*7450*/  LOP3.LUT R24, R24, 0xff0000, R23, 0xf8, !PT ;  /* 0x00ff000018187812 */ /* 0x000fe200078ef817 */
[-C--:B------:R-:W-:Y:S01]  /*7460*/  FMUL R133, R133, R11.reuse ;  /* 0x0000000b85857220 */ /* 0x080fe20000400000 */
[----:B------:R-:W-:Y:S01]  /*7470*/  SHF.L.U32 R49, R49, 0x10, RZ ;  /* 0x0000001031317819 */ /* 0x000fe200000006ff */
[----:B------:R-:W1:Y:S01]  /*7480*/  MUFU.EX2 R23, R136 ;  /* 0x0000008800177308 */ /* 0x000e620000000800 */
[----:B------:R-:W-:Y:S01]  /*7490*/  LOP3.LUT R43, R44, 0xff0000, R43, 0xf8, !PT ;  /* 0x00ff00002c2b7812 */ /* 0x000fe200078ef82b */
[-C--:B------:R-:W-:Y:S01]  /*74a0*/  FMUL R104, R104, R11.reuse ;  /* 0x0000000b68687220 */ /* 0x080fe20000400000 */
[----:B------:R-:W-:Y:S01]  /*74b0*/  SHF.L.U32 R15, R18, 0x18, RZ ;  /* 0x00000018120f7819 */ /* 0x000fe200000006ff */
[----:B------:R-:W-:Y:S01]  /*74c0*/  IMAD.SHL.U32 R18, R21, 0x1000000, RZ ;  /* 0x0100000015127824 */ /* 0x000fe200078e00ff */
[----:B------:R-:W-:Y:S01]  /*74d0*/  LOP3.LUT R28, R28, 0xff0000, R49, 0xf8, !PT ;  /* 0x00ff00001c1c7812 */ /* 0x000fe200078ef831 */
[-C--:B------:R-:W-:Y:S01]  /*74e0*/  FMUL R105, R105, R11.reuse ;  /* 0x0000000b69697220 */ /* 0x080fe20000400000 */
[----:B------:R-:W-:Y:S01]  /*74f0*/  LOP3.LUT R32, R32, 0xff0000, R39, 0xf8, !PT ;  /* 0x00ff000020207812 */ /* 0x000fe200078ef827 */
[-C--:B------:R-:W-:Y:S01]  /*7500*/  FMUL R108, R108, R11.reuse ;  /* 0x0000000b6c6c7220 */ /* 0x080fe20000400000 */
[----:B------:R-:W-:Y:S01]  /*7510*/  LOP3.LUT R36, R36, 0xff0000, R137, 0xf8, !PT ;  /* 0x00ff000024247812 */ /* 0x000fe200078ef889 */
[-C--:B------:R-:W-:Y:S01]  /*7520*/  FMUL R109, R109, R11.reuse ;  /* 0x0000000b6d6d7220 */ /* 0x080fe20000400000 */
[----:B------:R-:W-:Y:S01]  /*7530*/  LOP3.LUT R41, R41, 0xff0000, R50, 0xf8, !PT ;  /* 0x00ff000029297812 */ /* 0x000fe200078ef832 */
[-C--:B------:R-:W-:Y:S01]  /*7540*/  FMUL R112, R112, R11.reuse ;  /* 0x0000000b70707220 */ /* 0x080fe20000400000 */
[----:B------:R-:W-:Y:S01]  /*7550*/  LOP3.LUT R16, R43, R16, RZ, 0xfc, !PT ;  /* 0x000000102b107212 */ /* 0x000fe200078efcff */
[----:B------:R-:W-:Y:S01]  /*7560*/  FMUL R113, R113, R11 ;  /* 0x0000000b71717220 */ /* 0x000fe20000400000 */
[----:B------:R-:W-:Y:S01]  /*7570*/  LOP3.LUT R15, R40, R15, RZ, 0xfc, !PT ;  /* 0x0000000f280f7212 */ /* 0x000fe200078efcff */
[----:B------:R-:W-:Y:S01]  /*7580*/  FMUL R116, R116, R11 ;  /* 0x0000000b74747220 */ /* 0x000fe20000400000 */
[----:B------:R-:W-:Y:S01]  /*7590*/  LOP3.LUT R19, R24, R19, RZ, 0xfc, !PT ;  /* 0x0000001318137212 */ /* 0x000fe200078efcff */
[----:B-1----:R-:W-:Y:S01]  /*75a0*/  @!P4 FMUL R23, R23, R23 ;  /* 0x000000171717c220 */ /* 0x002fe20000400000 */
[----:B------:R-:W-:Y:S01]  /*75b0*/  LOP3.LUT R28, R28, R25, RZ, 0xfc, !PT ;  /* 0x000000191c1c7212 */ /* 0x000fe200078efcff */
[----:B------:R-:W-:Y:S01]  /*75c0*/  FMUL R117, R117, R11 ;  /* 0x0000000b75757220 */ /* 0x000fe20000400000 */
[----:B------:R-:W-:Y:S01]  /*75d0*/  LOP3.LUT R27, R32, R27, RZ, 0xfc, !PT ;  /* 0x0000001b201b7212 */ /* 0x000fe200078efcff */
[----:B------:R-:W-:Y:S01]  /*75e0*/  FMUL R88, R88, R11 ;  /* 0x0000000b58587220 */ /* 0x000fe20000400000 */
[----:B------:R-:W-:Y:S01]  /*75f0*/  LOP3.LUT R36, R36, R29, RZ, 0xfc, !PT ;  /* 0x0000001d24247212 */ /* 0x000fe200078efcff */
[-C--:B------:R-:W-:Y:S01]  /*7600*/  FMUL R89, R89, R11.reuse ;  /* 0x0000000b59597220 */ /* 0x080fe20000400000 */
[----:B------:R-:W-:Y:S01]  /*7610*/  LOP3.LUT R18, R41, R18, RZ, 0xfc, !PT ;  /* 0x0000001229127212 */ /* 0x000fe200078efcff */
[----:B------:R-:W-:Y:S01]  /*7620*/  FMUL R92, R92, R11 ;  /* 0x0000000b5c5c7220 */ /* 0x000fe20000400000 */
[----:B------:R-:W-:Y:S01]  /*7630*/  LOP3.LUT R17, R30, R17, RZ, 0xfc, !PT ;  /* 0x000000111e117212 */ /* 0x000fe200078efcff */
[-C--:B------:R-:W-:Y:S01]  /*7640*/  FMUL R93, R93, R11.reuse ;  /* 0x0000000b5d5d7220 */ /* 0x080fe20000400000 */
[----:B------:R-:W-:Y:S01]  /*7650*/  SEL R24, R15, R16, P2 ;  /* 0x000000100f187207 */ /* 0x000fe20001000000 */
[----:B------:R-:W-:Y:S01]  /*7660*/  FMUL R96, R96, R11 ;  /* 0x0000000b60607220 */ /* 0x000fe20000400000 */
[----:B------:R-:W-:Y:S01]  /*7670*/  SEL R15, R16, R15, P2 ;  /* 0x0000000f100f7207 */ /* 0x000fe20001000000 */
[----:B------:R-:W-:Y:S01]  /*7680*/  FMUL R97, R97, R11 ;  /* 0x0000000b61617220 */ /* 0x000fe20000400000 */
[----:B------:R-:W-:Y:S01]  /*7690*/  SEL R20, R28, R19, P2 ;  /* 0x000000131c147207 */ /* 0x000fe20001000000 */
[----:B------:R-:W-:Y:S01]  /*76a0*/  FMUL R100, R100, R11 ;  /* 0x0000000b64647220 */ /* 0x000fe20000400000 */
[----:B------:R-:W-:Y:S01]  /*76b0*/  SEL R22, R36, R27, P2 ;  /* 0x0000001b24167207 */ /* 0x000fe20001000000 */
[-C--:B------:R-:W-:Y:S01]  /*76c0*/  FMUL R101, R101, R11.reuse ;  /* 0x0000000b65657220 */ /* 0x080fe20000400000 */
[----:B------:R-:W-:Y:S01]  /*76d0*/  SEL R16, R17, R18, P2 ;  /* 0x0000001211107207 */ /* 0x000fe20001000000 */
[-C--:B------:R-:W-:Y:S01]  /*76e0*/  FMUL R72, R72, R11.reuse ;  /* 0x0000000b48487220 */ /* 0x080fe20000400000 */
[----:B------:R-:W-:Y:S01]  /*76f0*/  SEL R19, R19, R28, P2 ;  /* 0x0000001c13137207 */ /* 0x000fe20001000000 */
[-C--:B------:R-:W-:Y:S01]  /*7700*/  FMUL R73, R73, R11.reuse ;  /* 0x0000000b49497220 */ /* 0x080fe20000400000 */
[----:B------:R-:W-:Y:S01]  /*7710*/  SEL R27, R27, R36, P2 ;  /* 0x000000241b1b7207 */ /* 0x000fe20001000000 */
[----:B------:R-:W-:Y:S01]  /*7720*/  FMUL R76, R76, R11 ;  /* 0x0000000b4c4c7220 */ /* 0x000fe20000400000 */
[----:B------:R-:W-:Y:S01]  /*7730*/  SEL R17, R18, R17, P2 ;  /* 0x0000001112117207 */ /* 0x000fe20001000000 */
[-C--:B------:R-:W-:Y:S01]  /*7740*/  FMUL R77, R77, R11.reuse ;  /* 0x0000000b4d4d7220 */ /* 0x080fe20000400000 */
[----:B------:R-:W-:Y:S01]  /*7750*/  SHF.L.U32 R18, R4, 0x1f, RZ ;  /* 0x0000001f04127819 */ /* 0x000fe200000006ff */
        /* <DEDUP_REMOVED lines=12> */
[----:B------:R1:W2:Y:S01]  /*7820*/  SYNCS.PHASECHK.TRANS64.TRYWAIT P3, [UR7+0x11800], R18 ;  /* 0x01180012ff0075a7 */ /* 0x0002a20008060147 */
[----:B------:R1:W3:Y:S01]  /*7830*/  SHFL.IDX PT, R20, R20, R13, 0x1c1f ;  /* 0x001c1f0d14147589 */ /* 0x0002e200000e0000 */
[----:B------:R-:W-:-:S01]  /*7840*/  FFMA R12, R23, R12, R34 ;  /* 0x0000000c170c7223 */ /* 0x000fc20000000022 */
[-C--:B------:R-:W-:Y:S01]  /*7850*/  FMUL R122, R122, R23.reuse ;  /* 0x000000177a7a7220 */ /* 0x080fe20000400000 */
[-C--:B------:R-:W-:Y:S01]  /*7860*/  FMUL R123, R123, R23.reuse ;  /* 0x000000177b7b7220 */ /* 0x080fe20000400000 */
[----:B------:R1:W4:Y:S01]  /*7870*/  SHFL.IDX PT, R19, R19, R14, 0x1c1f ;  /* 0x001c1f0e13137589 */ /* 0x00032200000e0000 */
[-C--:B------:R-:W-:Y:S01]  /*7880*/  FMUL R126, R126, R23.reuse ;  /* 0x000000177e7e7220 */ /* 0x080fe20000400000 */
[-C--:B------:R-:W-:Y:S01]  /*7890*/  FMUL R127, R127, R23.reuse ;  /* 0x000000177f7f7220 */ /* 0x080fe20000400000 */
[-C--:B------:R-:W-:Y:S01]  /*78a0*/  FMUL R130, R130, R23.reuse ;  /* 0x0000001782827220 */ /* 0x080fe20000400000 */
[----:B------:R1:W1:Y:S01]  /*78b0*/  SHFL.IDX PT, R22, R22, R13, 0x1c1f ;  /* 0x001c1f0d16167589 */ /* 0x00026200000e0000 */
        /* <DEDUP_REMOVED lines=40> */
[----:B--234-:R-:W-:Y:S06]  /*7b40*/  @!P0 BRA `(.L_x_39) ;  /* 0x0000000000048947 */ /* 0x01cfec0003800000 */
[----:B------:R-:W-:Y:S01]  /*7b50*/  BPT.TRAP 0x1 ;  /* 0x000000040000795c */ /* 0x000fe20000300000 */
.L_x_39:
[----:B------:R-:W-:Y:S05]  /*7b60*/  @P3 BRA `(.L_x_40) ;  /* 0x0000000000083947 */ /* 0x000fea0003800000 */
[----:B------:R-:W2:Y:S02]  /*7b70*/  SYNCS.PHASECHK.TRANS64.TRYWAIT P3, [UR7+0x11800], R18 ;  /* 0x01180012ff0075a7 */ /* 0x000ea40008060147 */
[----:B--2---:R-:W-:Y:S05]  /*7b80*/  @!P3 BRA `(.L_x_41) ;  /* 0x00000040006cb947 */ /* 0x004fea0003800000 */
.L_x_40:
[-C--:B-1----:R-:W-:Y:S01]  /*7b90*/  PRMT R26, R22, R0.reuse, R27 ;  /* 0x00000000161a7216 */ /* 0x082fe2000000001b */
[----:B------:R-:W-:Y:S01]  /*7ba0*/  UIMAD UR10, UR6, 0x280, UR4 ;  /* 0x00000280060a78a4 */ /* 0x000fe2000f8e0204 */
[C-C-:B------:R-:W-:Y:S01]  /*7bb0*/  PRMT R24, R20.reuse, R0, R19.reuse ;  /* 0x0000000014187216 */ /* 0x140fe20000000013 */
[----:B------:R-:W-:Y:S01]  /*7bc0*/  UMOV UR11, 0x80000020 ;  /* 0x80000020000b7882 */ /* 0x000fe20000000000 */
[-C--:B------:R-:W-:Y:S01]  /*7bd0*/  PRMT R25, R20, R9.reuse, R19 ;  /* 0x0000000914197216 */ /* 0x080fe20000000013 */
[----:B------:R-:W-:Y:S01]  /*7be0*/  UIADD3 UR14, UR10, 0x80, URZ ;  /* 0x000000800a0e7890 */ /* 0x000fe2000fffe03f */
[----:B------:R-:W-:Y:S01]  /*7bf0*/  PRMT R27, R22, R9, R27 ;  /* 0x00000009161b7216 */ /* 0x000fe2000000001b */
[----:B------:R-:W-:Y:S01]  /*7c00*/  UMOV UR15, 0x80000020 ;  /* 0x80000020000f7882 */ /* 0x000fe20000000000 */
[----:B------:R-:W-:Y:S02]  /*7c10*/  UIADD3 UR18, UR10, 0x100, URZ ;  /* 0x000001000a127890 */ /* 0x000fe4000fffe03f */
[----:B------:R-:W-:Y:S01]  /*7c20*/  WARPGROUP.ARRIVE ;  /* 0x00000000000079c5 */ /* 0x000fe20000000000 */
[----:B------:R-:W-:Y:S01]  /*7c30*/  UMOV UR19, 0x80000020 ;  /* 0x8000002000137882 */ /* 0x000fe20000000000 */
[----:B------:R-:W-:Y:S01]  /*7c40*/  UIADD3 UR22, UR10, 0x180, URZ ;  /* 0x000001800a167890 */ /* 0x000fe2000fffe03f */
[----:B------:R-:W-:Y:S01]  /*7c50*/  UMOV UR23, 0x80000020 ;  /* 0x8000002000177882 */ /* 0x000fe20000000000 */
[----:B------:R-:W-:-:S02]  /*7c60*/  UIADD3 UR26, UR10, 0x200, URZ ;  /* 0x000002000a1a7890 */ /* 0x000fc4000fffe03f */
[----:B------:R-:W-:Y:S01]  /*7c70*/  QGMMA.64x32x32.F32.E4M3.E4M3 R120, R24, gdesc[UR8], R120, gsb0 ;  /* 0x0060000818787df3 */ /* 0x000fe20008000878 */
[----:B------:R-:W-:Y:S01]  /*7c80*/  UMOV UR27, 0x80000020 ;  /* 0x80000020001b7882 */ /* 0x000fe20000000000 */
        /* <DEDUP_REMOVED lines=23> */
[CCC-:B------:R-:W-:Y:S02]  /*7e00*/  PRMT R24, R11.reuse, R0.reuse, R28.reuse ;  /* 0x000000000b187216 */ /* 0x1c0fe4000000001c */
[----:B------:R-:W-:Y:S02]  /*7e10*/  PRMT R25, R11, R9, R28 ;  /* 0x000000090b197216 */ /* 0x000fe4000000001c */
[----:B------:R-:W-:-:S02]  /*7e20*/  PRMT R26, R16, R0, R17 ;  /* 0x00000000101a7216 */ /* 0x000fc40000000011 */
[----:B------:R-:W-:-:S04]  /*7e30*/  PRMT R27, R16, R9, R17 ;  /* 0x00000009101b7216 */ /* 0x000fc80000000011 */
        /* <DEDUP_REMOVED lines=17> */
.L_x_42:
[----:B------:R-:W-:-:S04]  /*7f50*/  ULEA UR7, UR5, UR36, 0x3 ;  /* 0x0000002405077291 */ /* 0x000fc8000f8e183f */
[----:B------:R-:W-:-:S04]  /*7f60*/  UIADD3 UR7, UR7, 0x11828, URZ ;  /* 0x0001182807077890 */ /* 0x000fc8000fffe03f */
[----:B------:R-:W-:-:S09]  /*7f70*/  UPRMT UR7, URZ, 0x654, UR7 ;  /* 0x000006543f077896 */ /* 0x000fd20008000007 */
[----:B------:R-:W-:Y:S01]  /*7f80*/  SYNCS.ARRIVE.TRANS64.RED.A1T0 RZ, [UR7], RZ ;  /* 0x000000ffffff79a7 */ /* 0x000fe20008100407 */
[----:B------:R-:W-:Y:S05]  /*7f90*/  @P1 BRA `(.L_x_43) ;  /* 0x0000000000041947 */ /* 0x000fea0003800000 */
[----:B------:R-:W-:Y:S01]  /*7fa0*/  BPT.TRAP 0x1 ;  /* 0x000000040000795c */ /* 0x000fe20000300000 */
.L_x_43:
[----:B------:R-:W-:-:S04]  /*7fb0*/  UIADD3 UR5, UR5, 0x1, URZ ;  /* 0x0000000105057890 */ /* 0x000fc8000fffe03f */
[----:B------:R-:W-:-:S04]  /*7fc0*/  UISETP.NE.AND UP0, UPT, UR5, 0x5, UPT ;  /* 0x000000050500788c */ /* 0x000fc8000bf05270 */
[----:B------:R-:W-:Y:S01]  /*7fd0*/  USEL UR7, UR5, URZ, UP0 ;  /* 0x0000003f05077287 */ /* 0x000fe20008000000 */
[----:B------:R-:W-:Y:S11]  /*7fe0*/  @!P0 BRA `(.L_x_44) ;  /* 0x0000000000048947 */ /* 0x000ff60003800000 */
[----:B------:R-:W-:Y:S01]  /*7ff0*/  BPT.TRAP 0x1 ;  /* 0x000000040000795c */ /* 0x000fe20000300000 */
.L_x_44:
[----:B------:R-:W-:-:S04]  /*8000*/  ULEA UR5, UR7, UR36, 0x3 ;  /* 0x0000002407057291 */ /* 0x000fc8000f8e183f */
[----:B------:R-:W-:-:S04]  /*8010*/  UIADD3 UR5, UR5, 0x11828, URZ ;  /* 0x0001182805057890 */ /* 0x000fc8000fffe03f */
[----:B------:R-:W-:-:S09]  /*8020*/  UPRMT UR5, URZ, 0x654, UR5 ;  /* 0x000006543f057896 */ /* 0x000fd20008000005 */
[----:B------:R-:W-:Y:S01]  /*8030*/  SYNCS.ARRIVE.TRANS64.RED.A1T0 RZ, [UR5], RZ ;  /* 0x000000ffffff79a7 */ /* 0x000fe20008100405 */
[----:B------:R-:W-:Y:S05]  /*8040*/  @P1 BRA `(.L_x_45) ;  /* 0x0000000000041947 */ /* 0x000fea0003800000 */
[----:B------:R-:W-:Y:S01]  /*8050*/  BPT.TRAP 0x1 ;  /* 0x000000040000795c */ /* 0x000fe20000300000 */
.L_x_45:
[----:B------:R-:W-:Y:S01]  /*8060*/  UIADD3 UR6, UR6, 0x1, URZ ;  /* 0x0000000106067890 */ /* 0x000fe2000fffe03f */
[C---:B------:R-:W-:Y:S01]  /*8070*/  ISETP.GT.AND P3, PT, R8.reuse, 0x1, PT ;  /* 0x000000010800780c */ /* 0x040fe20003f64270 */
[----:B------:R-:W-:Y:S01]  /*8080*/  UIADD3 UR5, UR7, 0x1, URZ ;  /* 0x0000000107057890 */ /* 0x000fe2000fffe03f */
[----:B------:R-:W-:Y:S01]  /*8090*/  VIADD R8, R8, 0xffffffff ;  /* 0xffffffff08087836 */ /* 0x000fe20000000000 */
[----:B------:R-:W-:Y:S01]  /*80a0*/  UISETP.NE.AND UP1, UPT, UR6, 0x5, UPT ;  /* 0x000000050600788c */ /* 0x000fe2000bf25270 */
[----:B------:R-:W-:Y:S01]  /*80b0*/  IADD3 R6, R6, 0x40, RZ ;  /* 0x0000004006067810 */ /* 0x000fe20007ffe0ff */
[----:B------:R-:W-:Y:S01]  /*80c0*/  UISETP.NE.AND UP0, UPT, UR5, 0x5, UPT ;  /* 0x000000050500788c */ /* 0x000fe2000bf05270 */
[----:B------:R-:W-:Y:S01]  /*80d0*/  IMAD.MOV.U32 R15, RZ, RZ, R5 ;  /* 0x000000ffff0f7224 */ /* 0x000fe200078e0005 */
[----:B------:R-:W-:Y:S01]  /*80e0*/  USEL UR7, URZ, 0x1, UP1 ;  /* 0x000000013f077887 */ /* 0x000fe20008800000 */
[----:B------:R-:W-:Y:S01]  /*80f0*/  IMAD.MOV.U32 R11, RZ, RZ, R7 ;  /* 0x000000ffff0b7224 */ /* 0x000fe200078e0007 */
[----:B------:R-:W-:-:S02]  /*8100*/  USEL UR5, UR5, URZ, UP0 ;  /* 0x0000003f05057287 */ /* 0x000fc40008000000 */
[----:B------:R-:W-:Y:S02]  /*8110*/  USEL UR6, UR6, URZ, UP1 ;  /* 0x0000003f06067287 */ /* 0x000fe40008800000 */
[----:B------:R-:W-:Y:S01]  /*8120*/  LOP3.LUT R16, R4, UR7, RZ, 0x3c, !PT ;  /* 0x0000000704107c12 */ /* 0x000fe2000f8e3cff */
[----:B------:R-:W-:Y:S09]  /*8130*/  @P3 BRA `(.L_x_46) ;  /* 0xffffffd400b83947 */ /* 0x000ff2000383ffff */
.L_x_35:
[----:B------:R-:W1:Y:S01]  /*8140*/  SHFL.BFLY PT, R3, R10, 0x1, 0x1f ;  /* 0x0c201f000a037f89 */ /* 0x000e6200000e0000 */
[----:B------:R-:W-:Y:S01]  /*8150*/  BSSY B0, `(.L_x_47) ;  /* 0x0000023000007945 */ /* 0x000fe20003800000 */
[----:B------:R-:W-:Y:S01]  /*8160*/  MOV R8, 0x3f800000 ;  /* 0x3f80000000087802 */ /* 0x000fe20000000f00 */
[----:B------:R-:W-:Y:S01]  /*8170*/  IMAD.MOV.U32 R11, RZ, RZ, 0x7f800000 ;  /* 0x7f800000ff0b7424 */ /* 0x000fe200078e00ff */
[----:B------:R-:W2:Y:S01]  /*8180*/  SHFL.BFLY PT, R9, R12, 0x1, 0x1f ;  /* 0x0c201f000c097f89 */ /* 0x000ea200000e0000 */
[----:B-1----:R-:W-:Y:S01]  /*8190*/  FADD R3, R3, R10 ;  /* 0x0000000a03037221 */ /* 0x002fe20000000000 */
[----:B--2---:R-:W-:-:S04]  /*81a0*/  FADD R16, R9, R12 ;  /* 0x0000000c09107221 */ /* 0x004fc80000000000 */
[----:B------:R-:W1:Y:S01]  /*81b0*/  SHFL.BFLY PT, R0, R3, 0x2, 0x1f ;  /* 0x0c401f0003007f89 */ /* 0x000e6200000e0000 */
[----:B------:R-:W-:-:S03]  /*81c0*/  IMAD.MOV.U32 R9, RZ, RZ, 0x7f800000 ;  /* 0x7f800000ff097424 */ /* 0x000fc600078e00ff */
[----:B------:R-:W2:Y:S01]  /*81d0*/  SHFL.BFLY PT, R17, R16, 0x2, 0x1f ;  /* 0x0c401f0010117f89 */ /* 0x000ea200000e0000 */
[C---:B-1----:R-:W-:Y:S01]  /*81e0*/  FSETP.NE.AND P0, PT, R3.reuse, -R0, PT ;  /* 0x800000000300720b */ /* 0x042fe20003f05000 */
[----:B------:R-:W-:Y:S01]  /*81f0*/  FADD R4, R3, R0 ;  /* 0x0000000003047221 */ /* 0x000fe20000000000 */
[----:B------:R-:W-:Y:S02]  /*8200*/  IMAD.MOV.U32 R0, RZ, RZ, 0x3f800000 ;  /* 0x3f800000ff007424 */ /* 0x000fe400078e00ff */
[----:B--2---:R-:W-:-:S09]  /*8210*/  FADD R6, R16, R17 ;  /* 0x0000001110067221 */ /* 0x004fd20000000000 */
[----:B------:R-:W-:Y:S05]  /*8220*/  @!P0 BRA `(.L_x_48) ;  /* 0x0000000000548947 */ /* 0x000fea0003800000 */
[----:B------:R-:W-:Y:S01]  /*8230*/  VIADD R0, R4, 0x1800000 ;  /* 0x0180000004007836 */ /* 0x000fe20000000000 */
[----:B------:R-:W-:Y:S04]  /*8240*/  BSSY B1, `(.L_x_49) ;  /* 0x000000c000017945 */ /* 0x000fe80003800000 */
[----:B------:R-:W-:-:S04]  /*8250*/  LOP3.LUT R0, R0, 0x7f800000, RZ, 0xc0, !PT ;  /* 0x7f80000000007812 */ /* 0x000fc800078ec0ff */
[----:B------:R-:W-:-:S13]  /*8260*/  ISETP.GT.U32.AND P0, PT, R0, 0x1ffffff, PT ;  /* 0x01ffffff0000780c */ /* 0x000fda0003f04070 */
[----:B------:R-:W-:Y:S05]  /*8270*/  @P0 BRA `(.L_x_50) ;  /* 0x0000000000100947 */ /* 0x000fea0003800000 */
[----:B------:R-:W-:Y:S02]  /*8280*/  MOV R2, R4 ;  /* 0x0000000400027202 */ /* 0x000fe40000000f00 */
[----:B------:R-:W-:-:S07]  /*8290*/  MOV R15, 0x82b0 ;  /* 0x000082b0000f7802 */ /* 0x000fce0000000f00 */
[----:B------:R-:W-:Y:S05]  /*82a0*/  CALL.REL.NOINC `($__internal_0_$__cuda_sm20_rcp_rn_f32_slowpath) ;  /* 0x0000003c004c7944 */ /* 0x000fea0003c00000 */
[----:B------:R-:W-:Y:S05]  /*82b0*/  BRA `(.L_x_51) ;  /* 0x0000000000107947 */ /* 0x000fea0003800000 */
.L_x_50:
[----:B------:R-:W1:Y:S02]  /*82c0*/  MUFU.RCP R3, R4 ;  /* 0x0000000400037308 */ /* 0x000e640000001000 */
[----:B-1----:R-:W-:-:S04]  /*82d0*/  FFMA R0, R4, R3, -1 ;  /* 0xbf80000004007423 */ /* 0x002fc80000000003 */
[----:B------:R-:W-:-:S04]  /*82e0*/  FADD.FTZ R0, -R0, -RZ ;  /* 0x800000ff00007221 */ /* 0x000fc80000010100 */
[----:B------:R-:W-:-:S07]  /*82f0*/  FFMA R0, R3, R0, R3 ;  /* 0x0000000003007223 */ /* 0x000fce0000000003 */
.L_x_51:
[----:B------:R-:W-:Y:S05]  /*8300*/  BSYNC B1 ;  /* 0x0000000000017941 */ /* 0x000fea0003800000 */
.L_x_49:
[----:B------:R-:W-:Y:S01]  /*8310*/  FSETP.GEU.AND P0, PT, |R4|, 1.175494350822287508e-38, PT ;  /* 0x008000000400780b */ /* 0x000fe20003f0e200 */
[----:B------:R-:W-:-:S12]  /*8320*/  ULDC UR4, c[0x0][0x600] ;  /* 0x0001800000047ab9 */ /* 0x000fd80000000800 */
[----:B------:R-:W-:-:S04]  /*8330*/  @!P0 FMUL R4, R4, 16777216 ;  /* 0x4b80000004048820 */ /* 0x000fc80000400000 */
[----:B------:R-:W1:Y:S02]  /*8340*/  MUFU.LG2 R2, R4 ;  /* 0x0000000400027308 */ /* 0x000e640000000c00 */
[----:B-1----:R-:W-:-:S04]  /*8350*/  @!P0 FADD R2, R2, -24 ;  /* 0xc1c0000002028421 */ /* 0x002fc80000000000 */
[----:B------:R-:W-:-:S04]  /*8360*/  FMUL R2, R2, 0.69314718246459960938 ;  /* 0x3f31721802027820 */ /* 0x000fc80000400000 */
[----:B------:R-:W-:-:S07]  /*8370*/  FFMA R11, R5, UR4, R2 ;  /* 0x00000004050b7c23 */ /* 0x000fce0008000002 */
.L_x_48:
[----:B------:R-:W-:Y:S05]  /*8380*/  BSYNC B0 ;  /* 0x0000000000007941 */ /* 0x000fea0003800000 */
.L_x_47:
[----:B------:R-:W-:Y:S01]  /*8390*/  FSETP.NE.AND P0, PT, R16, -R17, PT ;  /* 0x800000111000720b */ /* 0x000fe20003f05000 */
[----:B------:R-:W-:Y:S01]  /*83a0*/  ULDC UR4, c[0x0][0x608] ;  /* 0x0001820000047ab9 */ /* 0x000fe20000000800 */
[----:B------:R-:W-:Y:S01]  /*83b0*/  BSSY B0, `(.L_x_52) ;  /* 0x0000041000007945 */ /* 0x000fe20003800000 */
[----:B------:R-:W-:-:S04]  /*83c0*/  FMUL R0, R0, UR4 ;  /* 0x0000000400007c20 */ /* 0x000fc80008400000 */
        /* <DEDUP_REMOVED lines=40> */
[----:B------:R-:W-:Y:S06]  /*8650*/  @!P0 BRA `(.L_x_53) ;  /* 0x0000000000588947 */ /* 0x000fec0003800000 */
[----:B------:R-:W-:Y:S01]  /*8660*/  VIADD R0, R6, 0x1800000 ;  /* 0x0180000006007836 */ /* 0x000fe20000000000 */
[----:B------:R-:W-:Y:S04]  /*8670*/  BSSY B1, `(.L_x_54) ;  /* 0x000000d000017945 */ /* 0x000fe80003800000 */
[----:B------:R-:W-:-:S04]  /*8680*/  LOP3.LUT R0, R0, 0x7f800000, RZ, 0xc0, !PT ;  /* 0x7f80000000007812 */ /* 0x000fc800078ec0ff */
[----:B------:R-:W-:-:S13]  /*8690*/  ISETP.GT.U32.AND P0, PT, R0, 0x1ffffff, PT ;  /* 0x01ffffff0000780c */ /* 0x000fda0003f04070 */
[----:B------:R-:W-:Y:S05]  /*86a0*/  @P0 BRA `(.L_x_55) ;  /* 0x0000000000140947 */ /* 0x000fea0003800000 */
[----:B------:R-:W-:Y:S01]  /*86b0*/  IMAD.MOV.U32 R2, RZ, RZ, R6 ;  /* 0x000000ffff027224 */ /* 0x000fe200078e0006 */
[----:B------:R-:W-:-:S07]  /*86c0*/  MOV R15, 0x86e0 ;  /* 0x000086e0000f7802 */ /* 0x000fce0000000f00 */
[----:B------:R-:W-:Y:S05]  /*86d0*/  CALL.REL.NOINC `($__internal_0_$__cuda_sm20_rcp_rn_f32_slowpath) ;  /* 0x0000003800407944 */ /* 0x000fea0003c00000 */
[----:B------:R-:W-:Y:S01]  /*86e0*/  IMAD.MOV.U32 R8, RZ, RZ, R0 ;  /* 0x000000ffff087224 */ /* 0x000fe200078e0000 */
[----:B------:R-:W-:Y:S06]  /*86f0*/  BRA `(.L_x_56) ;  /* 0x0000000000107947 */ /* 0x000fec0003800000 */
.L_x_55:
[----:B------:R-:W1:Y:S02]  /*8700*/  MUFU.RCP R3, R6 ;  /* 0x0000000600037308 */ /* 0x000e640000001000 */
[----:B-1----:R-:W-:-:S04]  /*8710*/  FFMA R0, R6, R3, -1 ;  /* 0xbf80000006007423 */ /* 0x002fc80000000003 */
[----:B------:R-:W-:-:S04]  /*8720*/  FADD.FTZ R0, -R0, -RZ ;  /* 0x800000ff00007221 */ /* 0x000fc80000010100 */
[----:B------:R-:W-:-:S07]  /*8730*/  FFMA R8, R3, R0, R3 ;  /* 0x0000000003087223 */ /* 0x000fce0000000003 */
.L_x_56:
[----:B------:R-:W-:Y:S05]  /*8740*/  BSYNC B1 ;  /* 0x0000000000017941 */ /* 0x000fea0003800000 */
.L_x_54:
[----:B------:R-:W-:Y:S01]  /*8750*/  FSETP.GEU.AND P0, PT, |R6|, 1.175494350822287508e-38, PT ;  /* 0x008000000600780b */ /* 0x000fe20003f0e200 */
[----:B------:R-:W-:-:S12]  /*8760*/  ULDC UR4, c[0x0][0x600] ;  /* 0x0001800000047ab9 */ /* 0x000fd80000000800 */
[----:B------:R-:W-:-:S04]  /*8770*/  @!P0 FMUL R6, R6, 16777216 ;  /* 0x4b80000006068820 */ /* 0x000fc80000400000 */
[----:B------:R-:W1:Y:S02]  /*8780*/  MUFU.LG2 R0, R6 ;  /* 0x0000000600007308 */ /* 0x000e640000000c00 */
[----:B-1----:R-:W-:-:S04]  /*8790*/  @!P0 FADD R0, R0, -24 ;  /* 0xc1c0000000008421 */ /* 0x002fc80000000000 */
[----:B------:R-:W-:-:S04]  /*87a0*/  FMUL R0, R0, 0.69314718246459960938 ;  /* 0x3f31721800007820 */ /* 0x000fc80000400000 */
[----:B------:R-:W-:-:S07]  /*87b0*/  FFMA R9, R7, UR4, R0 ;  /* 0x0000000407097c23 */ /* 0x000fce0008000000 */
.L_x_53:
[----:B------:R-:W-:Y:S05]  /*87c0*/  BSYNC B0 ;  /* 0x0000000000007941 */ /* 0x000fea0003800000 */
.L_x_52:
[----:B------:R-:W-:Y:S01]  /*87d0*/  UISETP.NE.AND UP0, UPT, UR38, 0x1, UPT ;  /* 0x000000012600788c */ /* 0x000fe2000bf05270 */
[----:B------:R-:W1:Y:S03]  /*87e0*/  S2R R18, SR_TID.X ;  /* 0x0000000000127919 */ /* 0x000e660000002100 */
[----:B------:R-:W-:-:S06]  /*87f0*/  USEL UR4, URZ, 0x1, UP0 ;  /* 0x000000013f047887 */ /* 0x000fcc0008000000 */
[----:B------:R-:W-:Y:S01]  /*8800*/  MOV R0, UR4 ;  /* 0x0000000400007c02 */ /* 0x000fe20008000f00 */
[----:B------:R-:W-:Y:S02]  /*8810*/  ULDC UR4, c[0x0][0x608] ;  /* 0x0001820000047ab9 */ /* 0x000fe40000000800 */
[----:B------:R-:W-:Y:S01]  /*8820*/  FMUL R8, R8, UR4 ;  /* 0x0000000408087c20 */ /* 0x000fe20008400000 */
[----:B------:R-:W-:-:S03]  /*8830*/  SHF.L.U32 R0, R0, 0x1f, RZ ;  /* 0x0000001f00007819 */ /* 0x000fc600000006ff */
[-C--:B------:R-:W-:Y:S01]  /*8840*/  FMUL R122, R122, R8.reuse ;  /* 0x000000087a7a7220 */ /* 0x080fe20000400000 */
[----:B------:R-:W2:Y:S01]  /*8850*/  SYNCS.PHASECHK.TRANS64.TRYWAIT P0, [UR28+0x8], R0 ;  /* 0x00000800ff0075a7 */ /* 0x000ea2000800015c */
        /* <DEDUP_REMOVED lines=15> */
[----:B-1----:R-:W-:Y:S01]  /*8950*/  LOP3.LUT P1, RZ, R18, 0x3, RZ, 0xc0, !PT ;  /* 0x0000000312ff7812 */ /* 0x002fe2000782c0ff */
        /* <DEDUP_REMOVED lines=8> */
[----:B------:R-:W-:Y:S01]  /*89e0*/  LOP3.LUT R17, R18, 0x7f, RZ, 0xc0, !PT ;  /* 0x0000007f12117812 */ /* 0x000fe200078ec0ff */
[----:B--2---:R-:W-:Y:S06]  /*89f0*/  @!P0 BRA `(.L_x_57) ;  /* 0x0000003000e88947 */ /* 0x004fec0003800000 */
.L_x_113:
[----:B------:R-:W-:Y:S01]  /*8a00*/  ULDC.64 UR10, c[0x0][0x208] ;  /* 0x00008200000a7ab9 */ /* 0x000fe20000000a00 */
[----:B------:R-:W-:Y:S01]  /*8a10*/  BSSY B0, `(.L_x_58) ;  /* 0x0000019000007945 */ /* 0x000fe20003800000 */
[----:B------:R-:W-:Y:S02]  /*8a20*/  SHF.R.U32.HI R18, RZ, 0x2, R18 ;  /* 0x00000002ff127819 */ /* 0x000fe40000011612 */
[----:B------:R-:W-:Y:S01]  /*8a30*/  SHF.R.U32.HI R19, RZ, 0x5, R17 ;  /* 0x00000005ff137819 */ /* 0x000fe20000011611 */
[----:B------:R-:W-:Y:S06]  /*8a40*/  @P1 BRA `(.L_x_59) ;  /* 0x0000000000541947 */ /* 0x000fec0003800000 */
[----:B------:R-:W2:Y:S01]  /*8a50*/  S2UR UR4, SR_CTAID.Y ;  /* 0x00000000000479c3 */ /* 0x000ea20000002600 */
[----:B-1----:R-:W-:Y:S01]  /*8a60*/  IMAD.SHL.U32 R3, R19, 0x10, RZ ;  /* 0x0000001013037824 */ /* 0x002fe200078e00ff */
[----:B------:R-:W-:Y:S01]  /*8a70*/  LOP3.LUT R0, R18, 0x7, RZ, 0xc0, !PT ;  /* 0x0000000712007812 */ /* 0x000fe200078ec0ff */
[----:B------:R-:W-:Y:S01]  /*8a80*/  USHF.L.U32 UR8, UR37, 0x6, URZ ;  /* 0x0000000625087899 */ /* 0x000fe2000800063f */
[----:B------:R-:W-:Y:S02]  /*8a90*/  ULDC.64 UR6, c[0x0][0x688] ;  /* 0x0001a20000067ab9 */ /* 0x000fe40000000a00 */
[----:B------:R-:W-:Y:S02]  /*8aa0*/  LOP3.LUT R0, R3, 0xfffffff0, R0, 0xe2, !PT ;  /* 0xfffffff003007812 */ /* 0x000fe400078ee200 */
[----:B------:R-:W1:Y:S03]  /*8ab0*/  S2UR UR5, SR_CTAID.Z ;  /* 0x00000000000579c3 */ /* 0x000e660000002700 */
[----:B------:R-:W-:-:S04]  /*8ac0*/  VIADD R3, R0, UR8 ;  /* 0x0000000800037c36 */ /* 0x000fc80008000000 */
[----:B------:R-:W-:Y:S01]  /*8ad0*/  VIADD R2, R3, 0x8 ;  /* 0x0000000803027836 */ /* 0x000fe20000000000 */
[----:B--2---:R-:W-:-:S04]  /*8ae0*/  UIMAD UR4, UR4, UR6, UR8 ;  /* 0x00000006040472a4 */ /* 0x004fc8000f8e0208 */
[----:B-1----:R-:W-:-:S03]  /*8af0*/  UIMAD UR4, UR5, UR7, UR4 ;  /* 0x00000007050472a4 */ /* 0x002fc6000f8e0204 */
[----:B------:R-:W-:Y:S02]  /*8b00*/  ULDC UR5, c[0x0][0x288] ;  /* 0x0000a20000057ab9 */ /* 0x000fe40000000800 */
[----:B------:R-:W-:Y:S02]  /*8b10*/  ISETP.GE.U32.AND P0, PT, R3, UR5, PT ;  /* 0x0000000503007c0c */ /* 0x000fe4000bf06070 */
[----:B------:R-:W-:Y:S02]  /*8b20*/  IADD3 R0, P2, R0, UR4, RZ ;  /* 0x0000000400007c10 */ /* 0x000fe4000ff5e0ff */
[----:B------:R-:W-:Y:S01]  /*8b30*/  ISETP.GE.U32.AND P1, PT, R2, UR5, PT ;  /* 0x0000000502007c0c */ /* 0x000fe2000bf26070 */
[----:B------:R-:W-:Y:S01]  /*8b40*/  ULDC.64 UR4, c[0x0][0x680] ;  /* 0x0001a00000047ab9 */ /* 0x000fe20000000a00 */
[----:B------:R-:W-:Y:S02]  /*8b50*/  IADD3.X R3, RZ, RZ, RZ, P2, !PT ;  /* 0x000000ffff037210 */ /* 0x000fe400017fe4ff */
[----:B------:R-:W-:-:S04]  /*8b60*/  LEA R2, P2, R0, UR4, 0x2 ;  /* 0x0000000400027c11 */ /* 0x000fc8000f8410ff */
[----:B------:R-:W-:-:S05]  /*8b70*/  LEA.HI.X R3, R0, UR5, R3, 0x2, P2 ;  /* 0x0000000500037c11 */ /* 0x000fca00090f1403 */
[----:B------:R2:W-:Y:S04]  /*8b80*/  @!P0 STG.E desc[UR10][R2.64], R11 ;  /* 0x0000000b02008986 */ /* 0x0005e8000c10190a */
[----:B------:R2:W-:Y:S02]  /*8b90*/  @!P1 STG.E desc[UR10][R2.64+0x20], R9 ;  /* 0x0000200902009986 */ /* 0x0005e4000c10190a */
.L_x_59:
[----:B------:R-:W-:Y:S05]  /*8ba0*/  BSYNC B0 ;  /* 0x0000000000007941 */ /* 0x000fea0003800000 */
.L_x_58:
[----:B------:R-:W-:Y:S01]  /*8bb0*/  ULDC.64 UR4, c[0x0][0x730] ;  /* 0x0001cc0000047ab9 */ /* 0x000fe20000000a00 */
[-C--:B------:R-:W-:Y:S01]  /*8bc0*/  FMUL R74, R74, R8.reuse ;  /* 0x000000084a4a7220 */ /* 0x080fe20000400000 */
[----:B------:R-:W-:Y:S01]  /*8bd0*/  ISETP.NE.U32.AND P0, PT, RZ, UR4, PT ;  /* 0x00000004ff007c0c */ /* 0x000fe2000bf05070 */
[-C--:B------:R-:W-:Y:S01]  /*8be0*/  FMUL R48, R75, R8.reuse ;  /* 0x000000084b307220 */ /* 0x080fe20000400000 */
[-C--:B------:R-:W-:Y:S01]  /*8bf0*/  FMUL R78, R78, R8.reuse ;  /* 0x000000084e4e7220 */ /* 0x080fe20000400000 */
[-C--:B------:R-:W-:Y:S01]  /*8c00*/  FMUL R50, R79, R8.reuse ;  /* 0x000000084f327220 */ /* 0x080fe20000400000 */
[----:B------:R-:W-:Y:S01]  /*8c10*/  ISETP.NE.AND.EX P0, PT, RZ, UR5, PT, P0 ;  /* 0x00000005ff007c0c */ /* 0x000fe2000bf05300 */
        /* <DEDUP_REMOVED lines=12> */
[----:B------:R-:W-:Y:S06]  /*8ce0*/  @P0 BRA `(.L_x_60) ;  /* 0x0000000000200947 */ /* 0x000fec0003800000 */
[----:B------:R-:W-:Y:S02]  /*8cf0*/  ULDC.64 UR4, c[0x0][0x728] ;  /* 0x0001ca0000047ab9 */ /* 0x000fe40000000a00 */
[----:B------:R-:W-:-:S04]  /*8d00*/  ISETP.NE.U32.AND P0, PT, RZ, UR4, PT ;  /* 0x00000004ff007c0c */ /* 0x000fc8000bf05070 */
[----:B------:R-:W-:-:S13]  /*8d10*/  ISETP.NE.AND.EX P0, PT, RZ, UR5, PT, P0 ;  /* 0x00000005ff007c0c */ /* 0x000fda000bf05300 */
[----:B------:R-:W-:Y:S05]  /*8d20*/  @!P0 BRA `(.L_x_61) ;  /* 0x00000000000c8947 */ /* 0x000fea0003800000 */
[----:B-12---:R-:W1:Y:S02]  /*8d30*/  LDC.64 R2, c[0x0][0x728] ;  /* 0x0001ca00ff027b82 */ /* 0x006e640000000a00 */
[----:B-1----:R4:W5:Y:S01]  /*8d40*/  LDG.E R2, desc[UR10][R2.64] ;  /* 0x0000000a02027981 */ /* 0x002962000c1e1900 */
[----:B------:R-:W-:Y:S05]  /*8d50*/  BRA `(.L_x_60) ;  /* 0x0000000000047947 */ /* 0x000fea0003800000 */
.L_x_61:
[----:B--2---:R-:W3:Y:S02]  /*8d60*/  LDC R2, c[0x0][0x720] ;  /* 0x0001c800ff027b82 */ /* 0x004ee40000000800 */
.L_x_60:
[----:B-1----:R-:W-:Y:S01]  /*8d70*/  MOV R0, RZ ;  /* 0x000000ff00007202 */ /* 0x002fe20000000f00 */
[----:B---3-5:R-:W-:-:S03]  /*8d80*/  IMAD.MOV.U32 R43, RZ, RZ, R2 ;  /* 0x000000ffff2b7224 */ /* 0x028fc600078e0002 */
[----:B------:R-:W-:-:S13]  /*8d90*/  LOP3.LUT P0, RZ, R0, 0x9f, RZ, 0xc0, !PT ;  /* 0x0000009f00ff7812 */ /* 0x000fda000780c0ff */
[----:B------:R-:W-:Y:S05]  /*8da0*/  @!P0 BRA `(.L_x_62) ;  /* 0x0000000000408947 */ /* 0x000fea0003800000 */
[----:B------:R-:W-:Y:S01]  /*8db0*/  MOV R0, 0x0 ;  /* 0x0000000000007802 */ /* 0x000fe20000000f00 */
[----:B------:R-:W-:Y:S01]  /*8dc0*/  ULDC.64 UR4, c[0x4][0x70] ;  /* 0x01001c0000047ab9 */ /* 0x000fe20000000a00 */
[----:B------:R-:W-:Y:S01]  /*8dd0*/  ULDC.64 UR6, c[0x4][0x8] ;  /* 0x0100020000067ab9 */ /* 0x000fe20000000a00 */
[----:B------:R-:W-:Y:S01]  /*8de0*/  IMAD.U32 R4, RZ, RZ, UR4 ;  /* 0x00000004ff047e24 */ /* 0x000fe2000f8e00ff */
[----:B--2-4-:R1:W2:Y:S01]  /*8df0*/  LDC.64 R2, c[0x4][R0] ;  /* 0x0100000000027b82 */ /* 0x0142a20000000a00 */
[----:B------:R-:W-:Y:S01]  /*8e00*/  IMAD.U32 R5, RZ, RZ, UR5 ;  /* 0x00000005ff057e24 */ /* 0x000fe2000f8e00ff */
[----:B------:R-:W-:Y:S01]  /*8e10*/  ULDC.64 UR4, c[0x4][0x78] ;  /* 0x01001e0000047ab9 */ /* 0x000fe20000000a00 */
[----:B------:R-:W-:Y:S01]  /*8e20*/  IMAD.U32 R10, RZ, RZ, UR6 ;  /* 0x00000006ff0a7e24 */ /* 0x000fe2000f8e00ff */
[----:B------:R-:W-:Y:S01]  /*8e30*/  MOV R6, UR4 ;  /* 0x0000000400067c02 */ /* 0x000fe20008000f00 */
[----:B------:R-:W-:Y:S01]  /*8e40*/  IMAD.U32 R7, RZ, RZ, UR5 ;  /* 0x00000005ff077e24 */ /* 0x000fe2000f8e00ff */
[----:B------:R-:W-:Y:S01]  /*8e50*/  MOV R8, 0x70 ;  /* 0x0000007000087802 */ /* 0x000fe20000000f00 */
[----:B------:R-:W-:-:S02]  /*8e60*/  IMAD.U32 R11, RZ, RZ, UR7 ;  /* 0x00000007ff0b7e24 */ /* 0x000fc4000f8e00ff */
[----:B------:R-:W-:Y:S02]  /*8e70*/  IMAD.MOV.U32 R12, RZ, RZ, 0x1 ;  /* 0x00000001ff0c7424 */ /* 0x000fe400078e00ff */
[----:B-1----:R-:W-:-:S07]  /*8e80*/  IMAD.MOV.U32 R13, RZ, RZ, RZ ;  /* 0x000000ffff0d7224 */ /* 0x002fce00078e00ff */
[----:B------:R-:W-:-:S07]  /*8e90*/  LEPC R20, `(.L_x_62) ;  /* 0x000000001014794e */ /* 0x000fce0000000000 */
[----:B--2---:R-:W-:Y:S05]  /*8ea0*/  CALL.ABS.NOINC R2 ;  /* 0x0000000002007343 */ /* 0x004fea0003c00000 */
.L_x_62:
[----:B--2-4-:R-:W-:Y:S01]  /*8eb0*/  MOV R3, UR38 ;  /* 0x0000002600037c02 */ /* 0x014fe20008000f00 */
[----:B------:R-:W-:-:S04]  /*8ec0*/  IMAD.U32 R16, RZ, RZ, UR36 ;  /* 0x00000024ff107e24 */ /* 0x000fc8000f8e00ff */
[----:B------:R-:W-:-:S04]  /*8ed0*/  IMAD R16, R3, 0x1100, R16 ;  /* 0x0000110003107824 */ /* 0x000fc800078e0210 */
[----:B------:R-:W-:-:S05]  /*8ee0*/  VIADD R0, R16, 0xffffef00 ;  /* 0xffffef0010007836 */ /* 0x000fca0000000000 */
[----:B------:R-:W-:-:S13]  /*8ef0*/  LOP3.LUT P0, RZ, R0, 0x90, RZ, 0xc0, !PT ;  /* 0x0000009000ff7812 */ /* 0x000fda000780c0ff */
[----:B------:R-:W-:Y:S05]  /*8f00*/  @!P0 BRA `(.L_x_63) ;  /* 0x0000000000408947 */ /* 0x000fea0003800000 */
[----:B------:R-:W-:Y:S01]  /*8f10*/  MOV R0, 0x0 ;  /* 0x0000000000007802 */ /* 0x000fe20000000f00 */
[----:B------:R-:W-:Y:S01]  /*8f20*/  ULDC.64 UR4, c[0x4][0x70] ;  /* 0x01001c0000047ab9 */ /* 0x000fe20000000a00 */
[----:B------:R-:W-:Y:S01]  /*8f30*/  ULDC.64 UR6, c[0x4][0x78] ;  /* 0x01001e0000067ab9 */ /* 0x000fe20000000a00 */
[----:B------:R-:W-:Y:S01]  /*8f40*/  IMAD.U32 R4, RZ, RZ, UR4 ;  /* 0x00000004ff047e24 */ /* 0x000fe2000f8e00ff */
[----:B------:R1:W2:Y:S01]  /*8f50*/  LDC.64 R2, c[0x4][R0] ;  /* 0x0100000000027b82 */ /* 0x0002a20000000a00 */
[----:B------:R-:W-:Y:S01]  /*8f60*/  IMAD.U32 R5, RZ, RZ, UR5 ;  /* 0x00000005ff057e24 */ /* 0x000fe2000f8e00ff */
[----:B------:R-:W-:Y:S01]  /*8f70*/  ULDC.64 UR4, c[0x4][0x10] ;  /* 0x0100040000047ab9 */ /* 0x000fe20000000a00 */
[----:B------:R-:W-:Y:S01]  /*8f80*/  MOV R6, UR6 ;  /* 0x0000000600067c02 */ /* 0x000fe20008000f00 */
[----:B------:R-:W-:Y:S01]  /*8f90*/  IMAD.U32 R7, RZ, RZ, UR7 ;  /* 0x00000007ff077e24 */ /* 0x000fe2000f8e00ff */
[----:B------:R-:W-:Y:S01]  /*8fa0*/  MOV R8, 0x70 ;  /* 0x0000007000087802 */ /* 0x000fe20000000f00 */
[----:B------:R-:W-:-:S02]  /*8fb0*/  IMAD.U32 R10, RZ, RZ, UR4 ;  /* 0x00000004ff0a7e24 */ /* 0x000fc4000f8e00ff */
[----:B------:R-:W-:Y:S02]  /*8fc0*/  IMAD.U32 R11, RZ, RZ, UR5 ;  /* 0x00000005ff0b7e24 */ /* 0x000fe4000f8e00ff */
[----:B------:R-:W-:Y:S02]  /*8fd0*/  IMAD.MOV.U32 R12, RZ, RZ, 0x1 ;  /* 0x00000001ff0c7424 */ /* 0x000fe400078e00ff */
[----:B-1----:R-:W-:-:S07]  /*8fe0*/  IMAD.MOV.U32 R13, RZ, RZ, RZ ;  /* 0x000000ffff0d7224 */ /* 0x002fce00078e00ff */
[----:B------:R-:W-:-:S07]  /*8ff0*/  LEPC R20, `(.L_x_63) ;  /* 0x000000001014794e */ /* 0x000fce0000000000 */
[----:B--2---:R-:W-:Y:S05]  /*9000*/  CALL.ABS.NOINC R2 ;  /* 0x0000000002007343 */ /* 0x004fea0003c00000 */
.L_x_63:
[----:B------:R-:W1:Y:S01]  /*9010*/  S2R R3, SR_TID.X ;  /* 0x0000000000037919 */ /* 0x000e620000002100 */
[----:B------:R-:W-:Y:S01]  /*9020*/  ULDC.64 UR4, c[0x0][0x730] ;  /* 0x0001cc0000047ab9 */ /* 0x000fe20000000a00 */
[----:B------:R-:W-:Y:S01]  /*9030*/  IMAD.SHL.U32 R18, R18, 0x20, RZ ;  /* 0x0000002012127824 */ /* 0x000fe200078e00ff */
[----:B------:R-:W-:Y:S02]  /*9040*/  ISETP.NE.U32.AND P0, PT, RZ, UR4, PT ;  /* 0x00000004ff007c0c */ /* 0x000fe4000bf05070 */
[----:B------:R-:W-:Y:S02]  /*9050*/  IADD3 R17, R17, 0x1f, RZ ;  /* 0x0000001f11117810 */ /* 0x000fe40007ffe0ff */
[----:B------:R-:W-:Y:S02]  /*9060*/  ISETP.NE.AND.EX P0, PT, RZ, UR5, PT, P0 ;  /* 0x00000005ff007c0c */ /* 0x000fe4000bf05300 */
[----:B------:R-:W-:Y:S02]  /*9070*/  LOP3.LUT R18, R18, 0x60, RZ, 0xc0, !PT ;  /* 0x0000006012127812 */ /* 0x000fe400078ec0ff */
[----:B------:R-:W-:-:S09]  /*9080*/  ISETP.GT.U32.AND P1, PT, R17, 0x3e, PT ;  /* 0x0000003e1100780c */ /* 0x000fd20003f24070 */
[----:B------:R-:W2:Y:S01]  /*9090*/  @P0 LDC R43, c[0x0][0x720] ;  /* 0x0001c800ff2b0b82 */ /* 0x000ea20000000800 */
[C---:B-1----:R-:W-:Y:S01]  /*90a0*/  IMAD.SHL.U32 R0, R3.reuse, 0x2, RZ ;  /* 0x0000000203007824 */ /* 0x042fe200078e00ff */
[----:B------:R-:W-:-:S04]  /*90b0*/  SHF.L.U32 R2, R3, 0x3, RZ ;  /* 0x0000000303027819 */ /* 0x000fc800000006ff */
[----:B------:R-:W-:Y:S02]  /*90c0*/  LOP3.LUT R0, R0, 0x6, RZ, 0xc0, !PT ;  /* 0x0000000600007812 */ /* 0x000fe400078ec0ff */
[----:B------:R-:W-:-:S03]  /*90d0*/  LOP3.LUT R2, R2, 0x80, RZ, 0xc0, !PT ;  /* 0x0000008002027812 */ /* 0x000fc600078ec0ff */
[----:B------:R-:W-:Y:S01]  /*90e0*/  IMAD R19, R19, 0x200, R0 ;  /* 0x0000020013137824 */ /* 0x000fe200078e0200 */
[--C-:B------:R-:W-:Y:S01]  /*90f0*/  LOP3.LUT R2, R2, 0x10, R3.reuse, 0xf8, !PT ;  /* 0x0000001002027812 */ /* 0x100fe200078ef803 */
[-C--:B--2---:R-:W-:Y:S01]  /*9100*/  FMUL R5, R24, R43.reuse ;  /* 0x0000002b18057220 */ /* 0x084fe20000400000 */
[----:B------:R-:W-:Y:S01]  /*9110*/  SHF.R.U32.HI R0, RZ, 0x4, R3 ;  /* 0x00000004ff007819 */ /* 0x000fe20000011603 */
[----:B------:R-:W-:Y:S01]  /*9120*/  FMUL R3, R22, R43 ;  /* 0x0000002b16037220 */ /* 0x000fe20000400000 */
[----:B------:R-:W-:Y:S01]  /*9130*/  IADD3 R19, R2, R19, R18 ;  /* 0x0000001302137210 */ /* 0x000fe20007ffe012 */
[-C--:B------:R-:W-:Y:S01]  /*9140*/  FMUL R7, R26, R43.reuse ;  /* 0x0000002b1a077220 */ /* 0x080fe20000400000 */
[----:B------:R-:W-:Y:S01]  /*9150*/  LOP3.LUT P0, RZ, R0, 0x1, RZ, 0xc0, !PT ;  /* 0x0000000100ff7812 */ /* 0x000fe2000780c0ff */
[-C--:B------:R-:W-:Y:S01]  /*9160*/  FMUL R9, R28, R43.reuse ;  /* 0x0000002b1c097220 */ /* 0x080fe20000400000 */
[----:B------:R-:W-:Y:S01]  /*9170*/  FMUL R10, R30, R43 ;  /* 0x0000002b1e0a7220 */ /* 0x000fe20000400000 */
[----:B------:R-:W-:-:S02]  /*9180*/  IMAD.IADD R44, R16, 0x1, R19 ;  /* 0x00000001102c7824 */ /* 0x000fc400078e0213 */
[-C--:B------:R-:W-:Y:S01]  /*9190*/  FMUL R12, R32, R43.reuse ;  /* 0x0000002b200c7220 */ /* 0x080fe20000400000 */
[-C--:B------:R-:W-:Y:S01]  /*91a0*/  FMUL R14, R34, R43.reuse ;  /* 0x0000002b220e7220 */ /* 0x080fe20000400000 */
[-C--:B------:R-:W-:Y:S01]  /*91b0*/  FMUL R17, R36, R43.reuse ;  /* 0x0000002b24117220 */ /* 0x080fe20000400000 */
[----:B------:R-:W-:Y:S02]  /*91c0*/  VIADD R0, R44, 0xffffef00 ;  /* 0xffffef002c007836 */ /* 0x000fe40000000000 */
[-C--:B------:R-:W-:Y:S01]  /*91d0*/  FMUL R19, R38, R43.reuse ;  /* 0x0000002b26137220 */ /* 0x080fe20000400000 */
[----:B------:R-:W-:Y:S02]  /*91e0*/  VIADD R8, R44, 0xffffef10 ;  /* 0xffffef102c087836 */ /* 0x000fe40000000000 */
[-C--:B------:R-:W-:Y:S01]  /*91f0*/  FMUL R21, R40, R43.reuse ;  /* 0x0000002b28157220 */ /* 0x080fe20000400000 */
[-C--:B------:R-:W-:Y:S01]  /*9200*/  FMUL R23, R42, R43.reuse ;  /* 0x0000002b2a177220 */ /* 0x080fe20000400000 */
[----:B------:R-:W-:Y:S01]  /*9210*/  FMUL R120, R120, R43 ;  /* 0x0000002b78787220 */ /* 0x000fe20000400000 */
[----:B------:R-:W-:-:S02]  /*9220*/  @P0 VIADD R8, R0, 0xfffffff0 ;  /* 0xfffffff000080836 */ /* 0x000fc40000000000 */
        /* <DEDUP_REMOVED lines=68> */
[----:B------:R-:W-:-:S02]  /*9670*/  F2FP.SATFINITE.E4M3.F32.PACK_AB_MERGE_C R121, R121, R120, RZ ;  /* 0x000000787979723e */ /* 0x000fc400048070ff */
[----:B------:R-:W-:Y:S02]  /*9680*/  F2FP.SATFINITE.E4M3.F32.PACK_AB_MERGE_C R3, R3, R0, RZ ;  /* 0x000000000303723e */ /* 0x000fe400048070ff */
[----:B------:R-:W-:Y:S02]  /*9690*/  F2FP.SATFINITE.E4M3.F32.PACK_AB_MERGE_C R125, R125, R124, RZ ;  /* 0x0000007c7d7d723e */ /* 0x000fe400048070ff */
[----:B------:R-:W-:Y:S02]  /*96a0*/  F2FP.SATFINITE.E4M3.F32.PACK_AB_MERGE_C R5, R5, R2, RZ ;  /* 0x000000020505723e */ /* 0x000fe400048070ff */
[----:B------:R-:W-:Y:S02]  /*96b0*/  F2FP.SATFINITE.E4M3.F32.PACK_AB_MERGE_C R129, R129, R128, RZ ;  /* 0x000000808181723e */ /* 0x000fe400048070ff */
[----:B------:R-:W-:Y:S02]  /*96c0*/  F2FP.SATFINITE.E4M3.F32.PACK_AB_MERGE_C R7, R7, R4, RZ ;  /* 0x000000040707723e */ /* 0x000fe400048070ff */
        /* <DEDUP_REMOVED lines=33> */
[----:B------:R-:W-:Y:S01]  /*98e0*/  F2FP.SATFINITE.E4M3.F32.PACK_AB_MERGE_C R41, R41, R42, RZ ;  /* 0x0000002a2929723e */ /* 0x000fe200048070ff */
[----:B------:R-:W-:Y:S06]  /*98f0*/  @P1 BRA `(.L_x_64) ;  /* 0x0000000000041947 */ /* 0x000fec0003800000 */
[----:B------:R-:W-:-:S04]  /*9900*/  DEPBAR.LE SB0, 0x1 ;  /* 0x000080400000791a */ /* 0x000fc80000000000 */
.L_x_64:
[----:B------:R-:W-:Y:S05]  /*9910*/  WARPSYNC.ALL ;  /* 0x0000000000007948 */ /* 0x000fea0003800000 */
[----:B------:R-:W-:Y:S06]  /*9920*/  BAR.SYNC.DEFER_BLOCKING 0x1, 0x80 ;  /* 0x0042000000007b1d */ /* 0x000fec0000010000 */
[----:B------:R-:W-:Y:S01]  /*9930*/  BSSY B0, `(.L_x_65) ;  /* 0x000001d000007945 */ /* 0x000fe20003800000 */
[----:B------:R1:W-:Y:S04]  /*9940*/  STS.U16 [R44+-0x1100], R121 ;  /* 0xffef00792c007388 */ /* 0x0003e80000000400 */
[----:B------:R1:W-:Y:S04]  /*9950*/  STS.U16 [R44+-0x1000], R3 ;  /* 0xfff000032c007388 */ /* 0x0003e80000000400 */
[----:B------:R1:W-:Y:S04]  /*9960*/  STS.U16 [R44+-0x10f8], R125 ;  /* 0xffef087d2c007388 */ /* 0x0003e80000000400 */
[----:B------:R1:W-:Y:S04]  /*9970*/  STS.U16 [R44+-0xff8], R5 ;  /* 0xfff008052c007388 */ /* 0x0003e80000000400 */
[----:B------:R1:W-:Y:S04]  /*9980*/  STS.U16 [R8], R129 ;  /* 0x0000008108007388 */ /* 0x0003e80000000400 */
[----:B------:R1:W-:Y:S04]  /*9990*/  STS.U16 [R8+0x100], R7 ;  /* 0x0001000708007388 */ /* 0x0003e80000000400 */
[----:B------:R1:W-:Y:S04]  /*99a0*/  STS.U16 [R8+0x8], R133 ;  /* 0x0000088508007388 */ /* 0x0003e80000000400 */
[----:B------:R1:W-:Y:S01]  /*99b0*/  STS.U16 [R8+0x108], R9 ;  /* 0x0001080908007388 */ /* 0x0003e20000000400 */
[----:B------:R-:W-:Y:S01]  /*99c0*/  @!PT LDS RZ, [RZ] ;  /* 0x00000000fffff984 */ /* 0x000fe20000000800 */
[----:B------:R-:W-:Y:S01]  /*99d0*/  @!PT LDS RZ, [RZ] ;  /* 0x00000000fffff984 */ /* 0x000fe20000000800 */
[----:B------:R-:W-:Y:S01]  /*99e0*/  @!PT LDS RZ, [RZ] ;  /* 0x00000000fffff984 */ /* 0x000fe20000000800 */
[----:B------:R-:W-:Y:S01]  /*99f0*/  @!PT LDS RZ, [RZ] ;  /* 0x00000000fffff984 */ /* 0x000fe20000000800 */
[----:B------:R2:W-:Y:S06]  /*9a00*/  MEMBAR.ALL.CTA ;  /* 0x0000000000007992 */ /* 0x0005ec0000008000 */
[----:B--2---:R-:W2:Y:S02]  /*9a10*/  FENCE.VIEW.ASYNC.S ;  /* 0x00000000000073c6 */ /* 0x004ea40000000000 */
[----:B--2---:R-:W-:Y:S06]  /*9a20*/  BAR.SYNC.DEFER_BLOCKING 0x1, 0x80 ;  /* 0x0042000000007b1d */ /* 0x004fec0000010000 */
[----:B-1----:R-:W-:Y:S05]  /*9a30*/  @P1 BRA `(.L_x_66) ;  /* 0x0000000000301947 */ /* 0x002fea0003800000 */
[----:B------:R-:W-:Y:S01]  /*9a40*/  S2UR UR12, SR_CTAID.Z ;  /* 0x00000000000c79c3 */ /* 0x000fe20000002700 */
[----:B------:R-:W-:Y:S01]  /*9a50*/  R2UR UR8, R16 ;  /* 0x00000000100872ca */ /* 0x000fe200000e0000 */
[----:B------:R-:W-:Y:S01]  /*9a60*/  ULDC.64 UR4, c[0x0][0x198] ;  /* 0x0000660000047ab9 */ /* 0x000fe20000000a00 */
[----:B------:R-:W-:Y:S02]  /*9a70*/  USHF.L.U32 UR10, UR37, 0x6, URZ ;  /* 0x00000006250a7899 */ /* 0x000fe4000800063f */
[----:B------:R-:W-:Y:S01]  /*9a80*/  UIADD3 UR4, UP0, UR4, 0x670, URZ ;  /* 0x0000067004047890 */ /* 0x000fe2000ff1e03f */
[----:B------:R-:W-:Y:S02]  /*9a90*/  UMOV UR9, URZ ;  /* 0x0000003f00097c82 */ /* 0x000fe40008000000 */
[----:B------:R-:W1:Y:S01]  /*9aa0*/  S2UR UR11, SR_CTAID.Y ;  /* 0x00000000000b79c3 */ /* 0x000e620000002600 */
[----:B------:R-:W-:-:S05]  /*9ab0*/  UIADD3.X UR5, URZ, UR5, URZ, UP0, !UPT ;  /* 0x000000053f057290 */ /* 0x000fca00087fe43f */
[----:B------:R-:W-:-:S09]  /*9ac0*/  UIADD3 UR8, UR8, -0x1100, URZ ;  /* 0xffffef0008087890 */ /* 0x000fd2000fffe03f */
[----:B-1----:R1:W-:Y:S01]  /*9ad0*/  UTMASTG.4D [UR8], [UR4] ;  /* 0x00000008040073b5 */ /* 0x0023e20008018000 */
[----:B------:R0:W-:Y:S01]  /*9ae0*/  UTMACMDFLUSH ;  /* 0x00000000000079b7 */ /* 0x0001e20000000000 */
[----:B-1----:R-:W-:-:S04]  /*9af0*/  DEPBAR.LE SB0, 0x1 ;  /* 0x000080400000791a */ /* 0x002fc80000000000 */
.L_x_66:
[----:B------:R-:W-:Y:S05]  /*9b00*/  BSYNC B0 ;  /* 0x0000000000007941 */ /* 0x000fea0003800000 */
.L_x_65:
[----:B------:R-:W-:Y:S06]  /*9b10*/  BAR.SYNC.DEFER_BLOCKING 0x1, 0x80 ;  /* 0x0042000000007b1d */ /* 0x000fec0000010000 */
[----:B------:R-:W-:Y:S01]  /*9b20*/  BSSY B0, `(.L_x_67) ;  /* 0x000001d000007945 */ /* 0x000fe20003800000 */
[----:B------:R1:W-:Y:S04]  /*9b30*/  STS.U16 [R44+-0x900], R105 ;  /* 0xfff700692c007388 */ /* 0x0003e80000000400 */
[----:B------:R1:W-:Y:S04]  /*9b40*/  STS.U16 [R44+-0x800], R11 ;  /* 0xfff8000b2c007388 */ /* 0x0003e80000000400 */
[----:B------:R1:W-:Y:S04]  /*9b50*/  STS.U16 [R44+-0x8f8], R109 ;  /* 0xfff7086d2c007388 */ /* 0x0003e80000000400 */
[----:B------:R1:W-:Y:S04]  /*9b60*/  STS.U16 [R44+-0x7f8], R13 ;  /* 0xfff8080d2c007388 */ /* 0x0003e80000000400 */
[----:B------:R1:W-:Y:S04]  /*9b70*/  STS.U16 [R8+0x800], R113 ;  /* 0x0008007108007388 */ /* 0x0003e80000000400 */
        /* <DEDUP_REMOVED lines=16> */
[----:B------:R-:W-:Y:S02]  /*9c80*/  UMOV UR9, 0x20 ;  /* 0x0000002000097882 */ /* 0x000fe40000000000 */
[----:B------:R-:W1:Y:S01]  /*9c90*/  S2UR UR11, SR_CTAID.Y ;  /* 0x00000000000b79c3 */ /* 0x000e620000002600 */
[----:B------:R-:W-:-:S05]  /*9ca0*/  UIADD3.X UR5, URZ, UR5, URZ, UP0, !UPT ;  /* 0x000000053f057290 */ /* 0x000fca00087fe43f */
[----:B------:R-:W-:-:S09]  /*9cb0*/  UIADD3 UR8, UR8, -0x900, URZ ;  /* 0xfffff70008087890 */ /* 0x000fd2000fffe03f */
[----:B-1----:R1:W-:Y:S01]  /*9cc0*/  UTMASTG.4D [UR8], [UR4] ;  /* 0x00000008040073b5 */ /* 0x0023e20008018000 */
[----:B------:R0:W-:Y:S01]  /*9cd0*/  UTMACMDFLUSH ;  /* 0x00000000000079b7 */ /* 0x0001e20000000000 */
[----:B-1----:R-:W-:-:S04]  /*9ce0*/  DEPBAR.LE SB0, 0x1 ;  /* 0x000080400000791a */ /* 0x002fc80000000000 */
.L_x_68:
[----:B------:R-:W-:Y:S05]  /*9cf0*/  BSYNC B0 ;  /* 0x0000000000007941 */ /* 0x000fea0003800000 */
.L_x_67:
        /* <DEDUP_REMOVED lines=30> */
.L_x_70:
[----:B------:R-:W-:Y:S05]  /*9ee0*/  BSYNC B0 ;  /* 0x0000000000007941 */ /* 0x000fea0003800000 */
.L_x_69:
        /* <DEDUP_REMOVED lines=30> */
.L_x_72:
[----:B------:R-:W-:Y:S05]  /*a0d0*/  BSYNC B0 ;  /* 0x0000000000007941 */ /* 0x000fea0003800000 */
.L_x_71:
        /* <DEDUP_REMOVED lines=27> */
[----:B-1----:R1:W-:Y:S02]  /*a290*/  UTMASTG.4D [UR8], [UR4] ;  /* 0x00000008040073b5 */ /* 0x0023e40008018000 */
[----:B-1----:R0:W-:Y:S02]  /*a2a0*/  UTMACMDFLUSH ;  /* 0x00000000000079b7 */ /* 0x0021e40000000000 */
.L_x_74:
[----:B------:R-:W-:Y:S05]  /*a2b0*/  BSYNC B0 ;  /* 0x0000000000007941 */ /* 0x000fea0003800000 */
.L_x_73:
[----:B------:R-:W-:Y:S01]  /*a2c0*/  UIADD3 UR38, UR38, -0x1, URZ ;  /* 0xffffffff26267890 */ /* 0x000fe2000fffe03f */
[----:B------:R-:W-:-:S04]  /*a2d0*/  DEPBAR.LE SB0, 0x0 ;  /* 0x000080000000791a */ /* 0x000fc80000000000 */
[----:B------:R-:W-:-:S04]  /*a2e0*/  USHF.L.U32 UR4, UR38, 0x3, URZ ;  /* 0x0000000326047899 */ /* 0x000fc8000800063f */
[----:B------:R-:W-:-:S04]  /*a2f0*/  ULOP3.LUT UR4, UR4, 0x8, URZ, 0xe2, !UPT ;  /* 0x0000000804047892 */ /* 0x000fc8000f8ee23f */
[----:B------:R-:W-:-:S06]  /*a300*/  ULOP3.LUT UR4, UR4, 0x18, URZ, 0x3c, !UPT ;  /* 0x0000001804047892 */ /* 0x000fcc000f8e3c3f */
[----:B------:R-:W-:-:S04]  /*a310*/  MOV R0, UR4 ;  /* 0x0000000400007c02 */ /* 0x000fc80008000f00 */
[----:B------:R-:W-:Y:S01]  /*a320*/  SYNCS.ARRIVE.TRANS64.A1T0 RZ, [R0+UR36+0x11890], RZ ;  /* 0x011890ff00ff79a7 */ /* 0x000fe20008100024 */
[----:B------:R-:W-:Y:S05]  /*a330*/  EXIT ;  /* 0x000000000000794d */ /* 0x000fea0003800000 */
.L_x_6:
[----:B------:R-:W-:-:S08]  /*a340*/  UISETP.NE.AND UP0, UPT, UR4, 0x1, UPT ;  /* 0x000000010400788c */ /* 0x000fd0000bf05270 */
[----:B------:R-:W1:-:S00]  /*a350*/  USETMAXREG.DEALLOC.CTAPOOL 0x18 ;  /* 0x00000018000079c8 */ /* 0x000e4000080e0500 */
[----:B------:R-:W-:-:S13]  /*a360*/  PLOP3.LUT P0, PT, PT, PT, UP0, 0x80, 0x0 ;  /* 0x000000000000781c */ /* 0x000fda0003f0f008 */
[----:B------:R-:W-:Y:S05]  /*a370*/  @P0 EXIT ;  /* 0x000000000000094d */ /* 0x000fea0003800000 */
[----:B------:R-:W2:Y:S01]  /*a380*/  S2UR UR11, SR_CTAID.X ;  /* 0x00000000000b79c3 */ /* 0x000ea20000002500 */
[----:B------:R-:W-:Y:S01]  /*a390*/  ULDC UR4, c[0x0][0x28c] ;  /* 0x0000a30000047ab9 */ /* 0x000fe20000000800 */
[----:B------:R-:W-:Y:S01]  /*a3a0*/  ELECT P3, URZ, PT ;  /* 0x00000000003f782f */ /* 0x000fe20003860000 */
[----:B------:R-:W-:Y:S01]  /*a3b0*/  BSSY B0, `(.L_x_75) ;  /* 0x000004a000007945 */ /* 0x000fe20003800000 */
[----:B------:R-:W-:Y:S01]  /*a3c0*/  UIADD3 UR6, UR4, 0x3f, URZ ;  /* 0x0000003f04067890 */ /* 0x000fe2000fffe03f */
[----:B-1----:R-:W-:Y:S01]  /*a3d0*/  CS2R R2, SRZ ;  /* 0x0000000000027805 */ /* 0x002fe2000001ff00 */
[----:B------:R-:W-:Y:S02]  /*a3e0*/  IMAD.MOV.U32 R7, RZ, RZ, RZ ;  /* 0x000000ffff077224 */ /* 0x000fe400078e00ff */
[----:B------:R-:W-:Y:S01]  /*a3f0*/  USHF.R.S32.HI UR7, URZ, 0x1f, UR6 ;  /* 0x0000001f3f077899 */ /* 0x000fe20008011406 */
[----:B------:R-:W1:Y:S03]  /*a400*/  S2UR UR20, SR_CTAID.Y ;  /* 0x00000000001479c3 */ /* 0x000e660000002600 */
[----:B------:R-:W-:-:S04]  /*a410*/  ULEA.HI UR7, UR7, UR6, URZ, 0x6 ;  /* 0x0000000607077291 */ /* 0x000fc8000f8f303f */
[----:B------:R-:W-:Y:S01]  /*a420*/  USHF.R.S32.HI UR7, URZ, 0x6, UR7 ;  /* 0x000000063f077899 */ /* 0x000fe20008011407 */
[----:B------:R-:W3:Y:S01]  /*a430*/  S2UR UR21, SR_CTAID.Z ;  /* 0x00000000001579c3 */ /* 0x000ee20000002700 */
[----:B--2---:R-:W-:-:S04]  /*a440*/  USHF.L.U32 UR11, UR11, 0x7, URZ ;  /* 0x000000070b0b7899 */ /* 0x004fc8000800063f */
[----:B------:R-:W-:-:S04]  /*a450*/  UIADD3 UR4, UR11, 0xbf, URZ ;  /* 0x000000bf0b047890 */ /* 0x000fc8000fffe03f */
[----:B------:R-:W-:-:S04]  /*a460*/  USHF.R.U32.HI UR4, URZ, 0x6, UR4 ;  /* 0x000000063f047899 */ /* 0x000fc80008011604 */
[----:B------:R-:W-:-:S04]  /*a470*/  UISETP.LT.AND UP0, UPT, UR4, UR7, UPT ;  /* 0x000000070400728c */ /* 0x000fc8000bf01270 */
[----:B------:R-:W-:Y:S01]  /*a480*/  USEL UR4, UR4, UR7, UP0 ;  /* 0x0000000704047287 */ /* 0x000fe20008000000 */
[----:B-1-3--:R-:W-:Y:S11]  /*a490*/  @!P3 BRA `(.L_x_76) ;  /* 0x0000000000ecb947 */ /* 0x00aff60003800000 */
[----:B------:R-:W1:Y:S01]  /*a4a0*/  S2R R4, SR_CgaCtaId ;  /* 0x0000000000047919 */ /* 0x000e620000008800 */
[----:B------:R-:W-:Y:S01]  /*a4b0*/  MOV R3, 0x400 ;  /* 0x0000040000037802 */ /* 0x000fe20000000f00 */
[----:B------:R-:W-:-:S03]  /*a4c0*/  IMAD.MOV.U32 R5, RZ, RZ, 0x1 ;  /* 0x00000001ff057424 */ /* 0x000fc600078e00ff */
[----:B-1----:R-:W-:Y:S02]  /*a4d0*/  LEA R4, R4, R3, 0x18 ;  /* 0x0000000304047211 */ /* 0x002fe400078ec0ff */
[----:B------:R-:W-:-:S04]  /*a4e0*/  SHF.L.U32 R3, R5, 0x1f, RZ ;  /* 0x0000001f05037819 */ /* 0x000fc800000006ff */
[----:B------:R-:W1:Y:S02]  /*a4f0*/  SYNCS.PHASECHK.TRANS64.TRYWAIT P0, [R4+URZ+0x11860], R3 ;  /* 0x01186003040075a7 */ /* 0x000e64000800017f */
[----:B-1----:R-:W-:Y:S05]  /*a500*/  @!P0 BRA `(.L_x_77) ;  /* 0x00000018003c8947 */ /* 0x002fea0003800000 */
.L_x_114:
[----:B------:R-:W-:Y:S01]  /*a510*/  ULOP3.LUT UR6, UR5, 0x2, URZ, 0xfc, !UPT ;  /* 0x0000000205067892 */ /* 0x000fe2000f8efc3f */
[----:B-1----:R-:W-:-:S03]  /*a520*/  @P2 IMAD.MOV.U32 R3, RZ, RZ, 0x2800 ;  /* 0x00002800ff032424 */ /* 0x002fc600078e00ff */
[----:B------:R-:W-:Y:S01]  /*a530*/  UPRMT UR6, UR6, 0x9910, URZ ;  /* 0x0000991006067896 */ /* 0x000fe2000800003f */
[----:B------:R1:W-:Y:S03]  /*a540*/  @P2 SYNCS.ARRIVE.TRANS64 RZ, [R4+URZ+0x11850], R3 ;  /* 0x0118500304ff29a7 */ /* 0x0003e6000800003f */
[----:B------:R-:W-:-:S06]  /*a550*/  UISETP.NE.AND UP0, UPT, UR6, 0x2, UPT ;  /* 0x000000020600788c */ /* 0x000fcc000bf05270 */
[----:B------:R-:W-:-:S13]  /*a560*/  PLOP3.LUT P0, PT, PT, PT, UP0, 0x80, 0x0 ;  /* 0x000000000000781c */ /* 0x000fda0003f0f008 */
[----:B-1----:R-:W-:Y:S05]  /*a570*/  @P0 BRA `(.L_x_78) ;  /* 0x0000000000040947 */ /* 0x002fea0003800000 */
[----:B------:R-:W-:Y:S01]  /*a580*/  BPT.TRAP 0x1 ;  /* 0x000000040000795c */ /* 0x000fe20000300000 */
.L_x_78:
[----:B------:R-:W-:-:S04]  /*a590*/  LOP3.LUT P0, RZ, R0, 0x1f, RZ, 0xc0, !PT ;  /* 0x0000001f00ff7812 */ /* 0x000fc8000780c0ff */
[----:B------:R-:W-:-:S13]  /*a5a0*/  PLOP3.LUT P0, PT, P0, P2, PT, 0x2a, 0x0 ;  /* 0x000000000000781c */ /* 0x000fda0000704572 */
[----:B------:R-:W-:Y:S05]  /*a5b0*/  @P0 BRA `(.L_x_79) ;  /* 0x0000000000040947 */ /* 0x000fea0003800000 */
[----:B------:R-:W-:Y:S01]  /*a5c0*/  BPT.TRAP 0x1 ;  /* 0x000000040000795c */ /* 0x000fe20000300000 */
.L_x_79:
[----:B------:R-:W-:Y:S01]  /*a5d0*/  R2UR UR8, R4 ;  /* 0x00000000040872ca */ /* 0x000fe200000e0000 */
[----:B------:R-:W-:Y:S01]  /*a5e0*/  ULDC.64 UR6, c[0x0][0x198] ;  /* 0x0000660000067ab9 */ /* 0x000fe20000000a00 */
[----:B------:R-:W-:Y:S01]  /*a5f0*/  UMOV UR14, 0x0 ;  /* 0x00000000000e7882 */ /* 0x000fe20000000000 */
[----:B------:R-:W-:Y:S01]  /*a600*/  UIADD3 UR6, UP0, UR6, 0xf0, URZ ;  /* 0x000000f006067890 */ /* 0x000fe2000ff1e03f */
[----:B------:R-:W-:Y:S01]  /*a610*/  MOV R7, 0x40 ;  /* 0x0000004000077802 */ /* 0x000fe20000000f00 */
[----:B------:R-:W-:Y:S01]  /*a620*/  UMOV UR15, 0x10000000 ;  /* 0x10000000000f7882 */ /* 0x000fe20000000000 */
[----:B------:R-:W-:Y:S01]  /*a630*/  UMOV UR10, URZ ;  /* 0x0000003f000a7c82 */ /* 0x000fe20008000000 */
[----:B------:R-:W-:Y:S01]  /*a640*/  UIADD3.X UR7, URZ, UR7, URZ, UP0, !UPT ;  /* 0x000000073f077290 */ /* 0x000fe200087fe43f */
[----:B------:R-:W-:Y:S01]  /*a650*/  IMAD.MOV.U32 R3, RZ, RZ, 0x1 ;  /* 0x00000001ff037424 */ /* 0x000fe200078e00ff */
[----:B------:R-:W-:Y:S01]  /*a660*/  UMOV UR12, UR20 ;  /* 0x00000014000c7c82 */ /* 0x000fe20008000000 */
[----:B------:R-:W-:Y:S01]  /*a670*/  UMOV UR13, UR21 ;  /* 0x00000015000d7c82 */ /* 0x000fe20008000000 */
[----:B------:R-:W-:Y:S01]  /*a680*/  UMOV UR42, 0x20 ;  /* 0x00000020002a7882 */ /* 0x000fe20000000000 */
[----:B------:R-:W-:Y:S01]  /*a690*/  UMOV UR43, UR11 ;  /* 0x0000000b002b7c82 */ /* 0x000fe20008000000 */
[----:B------:R-:W-:-:S02]  /*a6a0*/  UIADD3 UR9, UR8, 0x11850, URZ ;  /* 0x0001185008097890 */ /* 0x000fc4000fffe03f */
[----:B------:R-:W-:Y:S02]  /*a6b0*/  UIADD3 UR40, UR8, 0x800, URZ ;  /* 0x0000080008287890 */ /* 0x000fe4000fffe03f */
[----:B------:R-:W-:Y:S02]  /*a6c0*/  UIADD3 UR32, UR8, 0x1000, URZ ;  /* 0x0000100008207890 */ /* 0x000fe4000fffe03f */
[----:B------:R-:W-:Y:S02]  /*a6d0*/  UIADD3 UR24, UR8, 0x1800, URZ ;  /* 0x0000180008187890 */ /* 0x000fe4000fffe03f */
[----:B------:R-:W-:Y:S02]  /*a6e0*/  UIADD3 UR16, UR8, 0x2000, URZ ;  /* 0x0000200008107890 */ /* 0x000fe4000fffe03f */
[----:B------:R1:W-:Y:S01]  /*a6f0*/  UTMALDG.4D [UR8], [UR6], desc[UR14] ;  /* 0x00000e08060075b4 */ /* 0x0003e20008019000 */
[----:B------:R-:W-:Y:S01]  /*a700*/  UMOV UR44, UR20 ;  /* 0x00000014002c7c82 */ /* 0x000fe20008000000 */
[----:B------:R-:W-:Y:S01]  /*a710*/  UMOV UR45, UR21 ;  /* 0x00000015002d7c82 */ /* 0x000fe20008000000 */
[----:B------:R-:W-:Y:S01]  /*a720*/  UMOV UR41, UR9 ;  /* 0x0000000900297c82 */ /* 0x000fe20008000000 */
[----:B------:R-:W-:Y:S01]  /*a730*/  UMOV UR34, 0x40 ;  /* 0x0000004000227882 */ /* 0x000fe20000000000 */
[----:B------:R-:W-:Y:S01]  /*a740*/  UMOV UR35, UR11 ;  /* 0x0000000b00237c82 */ /* 0x000fe20008000000 */
[----:B------:R-:W-:Y:S01]  /*a750*/  UMOV UR36, UR20 ;  /* 0x0000001400247c82 */ /* 0x000fe20008000000 */
[----:B------:R-:W-:Y:S01]  /*a760*/  UMOV UR37, UR21 ;  /* 0x0000001500257c82 */ /* 0x000fe20008000000 */
[----:B------:R-:W-:Y:S01]  /*a770*/  UMOV UR33, UR9 ;  /* 0x0000000900217c82 */ /* 0x000fe20008000000 */
[----:B------:R-:W-:Y:S01]  /*a780*/  UMOV UR26, 0x60 ;  /* 0x00000060001a7882 */ /* 0x000fe20000000000 */
[----:B------:R-:W-:Y:S01]  /*a790*/  UMOV UR27, UR11 ;  /* 0x0000000b001b7c82 */ /* 0x000fe20008000000 */
[----:B------:R-:W-:Y:S01]  /*a7a0*/  UMOV UR28, UR20 ;  /* 0x00000014001c7c82 */ /* 0x000fe20008000000 */
[----:B------:R1:W-:Y:S01]  /*a7b0*/  UTMALDG.4D [UR40], [UR6], desc[UR14] ;  /* 0x00000e28060075b4 */ /* 0x0003e20008019000 */
[----:B------:R-:W-:Y:S01]  /*a7c0*/  UMOV UR29, UR21 ;  /* 0x00000015001d7c82 */ /* 0x000fe20008000000 */
[----:B------:R-:W-:Y:S01]  /*a7d0*/  UMOV UR25, UR9 ;  /* 0x0000000900197c82 */ /* 0x000fe20008000000 */
[----:B------:R-:W-:Y:S01]  /*a7e0*/  UMOV UR18, 0x80 ;  /* 0x0000008000127882 */ /* 0x000fe20000000000 */
[----:B------:R-:W-:Y:S01]  /*a7f0*/  UMOV UR19, UR11 ;  /* 0x0000000b00137c82 */ /* 0x000fe20008000000 */
[----:B------:R-:W-:Y:S01]  /*a800*/  UMOV UR17, UR9 ;  /* 0x0000000900117c82 */ /* 0x000fe20008000000 */
[----:B------:R1:W-:Y:S01]  /*a810*/  UTMALDG.4D [UR32], [UR6], desc[UR14] ;  /* 0x00000e20060075b4 */ /* 0x0003e20008019000 */
[----:B------:R1:W-:Y:S01]  /*a820*/  UTMALDG.4D [UR24], [UR6], desc[UR14] ;  /* 0x00000e18060075b4 */ /* 0x0003e20008019000 */
[----:B------:R1:W-:Y:S02]  /*a830*/  UTMALDG.4D [UR16], [UR6], desc[UR14] ;  /* 0x00000e10060075b4 */ /* 0x0003e40008019000 */
[----:B-1----:R-:W-:Y:S01]  /*a840*/  NOP ;  /* 0x0000000000007918 */ /* 0x002fe20000000000 */
.L_x_76:
[----:B------:R-:W-:Y:S05]  /*a850*/  BSYNC B0 ;  /* 0x0000000000007941 */ /* 0x000fea0003800000 */
.L_x_75:
[----:B------:R-:W-:Y:S01]  /*a860*/  ISETP.LT.AND P4, PT, RZ, UR4, P3 ;  /* 0x00000004ff007c0c */ /* 0x000fe20009f81270 */
[----:B------:R-:W-:-:S12]  /*a870*/  BSSY B0, `(.L_x_80) ;  /* 0x000003e000007945 */ /* 0x000fd80003800000 */
[----:B------:R-:W-:Y:S05]  /*a880*/  @!P4 BRA `(.L_x_81) ;  /* 0x0000000000f0c947 */ /* 0x000fea0003800000 */
[----:B------:R-:W1:Y:S01]  /*a890*/  S2R R5, SR_CgaCtaId ;  /* 0x0000000000057919 */ /* 0x000e620000008800 */
[----:B------:R-:W-:-:S04]  /*a8a0*/  MOV R2, 0x400 ;  /* 0x0000040000027802 */ /* 0x000fc80000000f00 */
[----:B-1----:R-:W-:Y:S01]  /*a8b0*/  LEA R2, R5, R2, 0x18 ;  /* 0x0000000205027211 */ /* 0x002fe200078ec0ff */
[----:B------:R-:W-:-:S05]  /*a8c0*/  IMAD.MOV.U32 R5, RZ, RZ, 0x1 ;  /* 0x00000001ff057424 */ /* 0x000fca00078e00ff */
[----:B------:R-:W-:-:S04]  /*a8d0*/  SHF.L.U32 R5, R5, 0x1f, RZ ;  /* 0x0000001f05057819 */ /* 0x000fc800000006ff */
[----:B------:R-:W1:Y:S02]  /*a8e0*/  SYNCS.PHASECHK.TRANS64.TRYWAIT P0, [R2+URZ+0x11828], R5 ;  /* 0x01182805020075a7 */ /* 0x000e64000800017f */
[----:B-1----:R-:W-:Y:S05]  /*a8f0*/  @!P0 BRA `(.L_x_82) ;  /* 0x0000001400548947 */ /* 0x002fea0003800000 */
.L_x_115:
        /* <DEDUP_REMOVED lines=8> */
.L_x_83:
[----:B------:R-:W-:-:S04]  /*a980*/  LOP3.LUT P0, RZ, R0, 0x1f, RZ, 0xc0, !PT ;  /* 0x0000001f00ff7812 */ /* 0x000fc8000780c0ff */
[----:B------:R-:W-:-:S13]  /*a990*/  PLOP3.LUT P0, PT, P0, P2, PT, 0x2a, 0x0 ;  /* 0x000000000000781c */ /* 0x000fda0000704572 */
[----:B------:R-:W-:Y:S05]  /*a9a0*/  @P0 BRA `(.L_x_84) ;  /* 0x0000000000040947 */ /* 0x000fea0003800000 */
[----:B------:R-:W-:Y:S01]  /*a9b0*/  BPT.TRAP 0x1 ;  /* 0x000000040000795c */ /* 0x000fe20000300000 */
.L_x_84:
[----:B------:R-:W-:Y:S01]  /*a9c0*/  R2UR UR24, R2 ;  /* 0x00000000021872ca */ /* 0x000fe200000e0000 */
[----:B------:R-:W-:Y:S01]  /*a9d0*/  ULDC.64 UR6, c[0x0][0x198] ;  /* 0x0000660000067ab9 */ /* 0x000fe20000000a00 */
[----:B------:R-:W-:Y:S01]  /*a9e0*/  UMOV UR19, URZ ;  /* 0x0000003f00137c82 */ /* 0x000fe20008000000 */
[----:B------:R-:W-:Y:S01]  /*a9f0*/  UIADD3 UR6, UP0, UR6, 0x1f0, URZ ;  /* 0x000001f006067890 */ /* 0x000fe2000ff1e03f */
[----:B------:R-:W-:Y:S01]  /*aa00*/  MOV R2, 0x1 ;  /* 0x0000000100027802 */ /* 0x000fe20000000f00 */
[----:B------:R-:W-:Y:S01]  /*aa10*/  UMOV UR8, 0x0 ;  /* 0x0000000000087882 */ /* 0x000fe20000000000 */
[----:B------:R-:W-:Y:S01]  /*aa20*/  UMOV UR9, 0x10000000 ;  /* 0x1000000000097882 */ /* 0x000fe20000000000 */
[----:B------:R-:W-:Y:S01]  /*aa30*/  UIADD3.X UR7, URZ, UR7, URZ, UP0, !UPT ;  /* 0x000000073f077290 */ /* 0x000fe200087fe43f */
[----:B------:R-:W-:Y:S01]  /*aa40*/  UMOV UR18, URZ ;  /* 0x0000003f00127c82 */ /* 0x000fe20008000000 */
[----:B------:R-:W-:Y:S01]  /*aa50*/  UMOV UR50, 0x20 ;  /* 0x0000002000327882 */ /* 0x000fe20000000000 */
[----:B------:R-:W-:Y:S01]  /*aa60*/  UMOV UR52, UR20 ;  /* 0x0000001400347c82 */ /* 0x000fe20008000000 */
[----:B------:R-:W-:-:S02]  /*aa70*/  UMOV UR53, UR21 ;  /* 0x0000001500357c82 */ /* 0x000fc40008000000 */
[----:B------:R-:W-:Y:S02]  /*aa80*/  UIADD3 UR16, UR24, 0x5000, URZ ;  /* 0x0000500018107890 */ /* 0x000fe4000fffe03f */
[----:B------:R-:W-:Y:S02]  /*aa90*/  UIADD3 UR17, UR24, 0x11800, URZ ;  /* 0x0001180018117890 */ /* 0x000fe4000fffe03f */
[----:B------:R-:W-:Y:S02]  /*aaa0*/  UIADD3 UR48, UR24, 0x5800, URZ ;  /* 0x0000580018307890 */ /* 0x000fe4000fffe03f */
[----:B------:R-:W-:Y:S02]  /*aab0*/  UIADD3 UR40, UR24, 0x6000, URZ ;  /* 0x0000600018287890 */ /* 0x000fe4000fffe03f */
[----:B------:R-:W-:Y:S02]  /*aac0*/  UIADD3 UR32, UR24, 0x6800, URZ ;  /* 0x0000680018207890 */ /* 0x000fe4000fffe03f */
[----:B------:R-:W-:Y:S01]  /*aad0*/  UIADD3 UR24, UR24, 0x7000, URZ ;  /* 0x0000700018187890 */ /* 0x000fe2000fffe03f */
[----:B------:R1:W-:Y:S01]  /*aae0*/  UTMALDG.4D [UR16], [UR6], desc[UR8] ;  /* 0x00000810060075b4 */ /* 0x0003e20008019000 */
        /* <DEDUP_REMOVED lines=18> */
[----:B------:R1:W-:Y:S01]  /*ac10*/  UTMALDG.4D [UR40], [UR6], desc[UR8] ;  /* 0x00000828060075b4 */ /* 0x0003e20008019000 */
[----:B------:R1:W-:Y:S01]  /*ac20*/  UTMALDG.4D [UR32], [UR6], desc[UR8] ;  /* 0x00000820060075b4 */ /* 0x0003e20008019000 */
[----:B------:R1:W-:Y:S02]  /*ac30*/  UTMALDG.4D [UR24], [UR6], desc[UR8] ;  /* 0x00000818060075b4 */ /* 0x0003e40008019000 */
[----:B-1----:R-:W-:Y:S01]  /*ac40*/  NOP ;  /* 0x0000000000007918 */ /* 0x002fe20000000000 */
.L_x_81:
[----:B------:R-:W-:Y:S05]  /*ac50*/  BSYNC B0 ;  /* 0x0000000000007941 */ /* 0x000fea0003800000 */
.L_x_80:
[----:B------:R-:W-:Y:S04]  /*ac60*/  BSSY B0, `(.L_x_85) ;  /* 0x0000041000007945 */ /* 0x000fe80003800000 */
[----:B------:R-:W-:Y:S05]  /*ac70*/  @!P3 BRA `(.L_x_86) ;  /* 0x0000000000fcb947 */ /* 0x000fea0003800000 */
[----:B------:R-:W1:Y:S01]  /*ac80*/  S2R R5, SR_CgaCtaId ;  /* 0x0000000000057919 */ /* 0x000e620000008800 */
[----:B------:R-:W-:-:S04]  /*ac90*/  MOV R4, 0x400 ;  /* 0x0000040000047802 */ /* 0x000fc80000000f00 */
[----:B-1----:R-:W-:Y:S01]  /*aca0*/  LEA R6, R5, R4, 0x18 ;  /* 0x0000000405067211 */ /* 0x002fe200078ec0ff */
[----:B------:R-:W-:-:S04]  /*acb0*/  IMAD.MOV.U32 R5, RZ, RZ, 0x1 ;  /* 0x00000001ff057424 */ /* 0x000fc800078e00ff */
[----:B------:R-:W-:Y:S01]  /*acc0*/  IMAD R4, R3, 0x8, R6 ;  /* 0x0000000803047824 */ /* 0x000fe200078e0206 */
[----:B------:R-:W-:-:S04]  /*acd0*/  SHF.L.U32 R5, R5, 0x1f, RZ ;  /* 0x0000001f05057819 */ /* 0x000fc800000006ff */
[----:B------:R-:W1:Y:S02]  /*ace0*/  SYNCS.PHASECHK.TRANS64.TRYWAIT P0, [R4+URZ+0x11860], R5 ;  /* 0x01186005040075a7 */ /* 0x000e64000800017f */
[----:B-1----:R-:W-:Y:S05]  /*acf0*/  @!P0 BRA `(.L_x_87) ;  /* 0x0000001000688947 */ /* 0x002fea0003800000 */
.L_x_116:
        /* <DEDUP_REMOVED lines=8> */
.L_x_88:
[----:B------:R-:W-:-:S04]  /*ad80*/  LOP3.LUT P0, RZ, R0, 0x1f, RZ, 0xc0, !PT ;  /* 0x0000001f00ff7812 */ /* 0x000fc8000780c0ff */
[----:B------:R-:W-:-:S13]  /*ad90*/  PLOP3.LUT P0, PT, P0, P2, PT, 0x2a, 0x0 ;  /* 0x000000000000781c */ /* 0x000fda0000704572 */
[----:B------:R-:W-:Y:S05]  /*ada0*/  @P0 BRA `(.L_x_89) ;  /* 0x0000000000040947 */ /* 0x000fea0003800000 */
[----:B------:R-:W-:Y:S01]  /*adb0*/  BPT.TRAP 0x1 ;  /* 0x000000040000795c */ /* 0x000fe20000300000 */
.L_x_89:
[----:B------:R-:W-:Y:S01]  /*adc0*/  R2UR UR48, R3 ;  /* 0x00000000033072ca */ /* 0x000fe200000e0000 */
[----:B------:R-:W-:Y:S01]  /*add0*/  ULDC.64 UR12, c[0x0][0x198] ;  /* 0x00006600000c7ab9 */ /* 0x000fe20000000a00 */
[----:B------:R-:W-:Y:S01]  /*ade0*/  R2UR UR7, R6 ;  /* 0x00000000060772ca */ /* 0x000fe200000e0000 */
[----:B------:R-:W-:Y:S01]  /*adf0*/  UIADD3 UR6, UP0, UR12, 0xf0, URZ ;  /* 0x000000f00c067890 */ /* 0x000fe2000ff1e03f */
[----:B------:R-:W-:Y:S01]  /*ae00*/  R2UR UR51, R7 ;  /* 0x00000000073372ca */ /* 0x000fe200000e0000 */
[----:B------:R-:W-:Y:S01]  /*ae10*/  UMOV UR8, 0x0 ;  /* 0x0000000000087882 */ /* 0x000fe20000000000 */
[----:B------:R-:W-:Y:S01]  /*ae20*/  R2UR UR49, R4 ;  /* 0x00000000043172ca */ /* 0x000fe200000e0000 */
[----:B------:R-:W-:Y:S01]  /*ae30*/  UMOV UR9, 0x10000000 ;  /* 0x1000000000097882 */ /* 0x000fe20000000000 */
[----:B------:R-:W-:Y:S01]  /*ae40*/  UMOV UR50, URZ ;  /* 0x0000003f00327c82 */ /* 0x000fe20008000000 */
[----:B------:R-:W-:Y:S01]  /*ae50*/  UMOV UR52, UR20 ;  /* 0x0000001400347c82 */ /* 0x000fe20008000000 */
[----:B------:R-:W-:Y:S01]  /*ae60*/  UMOV UR53, UR21 ;  /* 0x0000001500357c82 */ /* 0x000fe20008000000 */
[----:B------:R-:W-:Y:S01]  /*ae70*/  UMOV UR42, 0x20 ;  /* 0x00000020002a7882 */ /* 0x000fe20000000000 */
[----:B------:R-:W-:Y:S01]  /*ae80*/  UMOV UR44, UR20 ;  /* 0x00000014002c7c82 */ /* 0x000fe20008000000 */
[----:B------:R-:W-:Y:S01]  /*ae90*/  UMOV UR45, UR21 ;  /* 0x00000015002d7c82 */ /* 0x000fe20008000000 */
[----:B------:R-:W-:Y:S01]  /*aea0*/  UMOV UR34, 0x40 ;  /* 0x0000004000227882 */ /* 0x000fe20000000000 */
[----:B------:R-:W-:-:S02]  /*aeb0*/  UIMAD UR48, UR48, 0x2800, UR7 ;  /* 0x00002800303078a4 */ /* 0x000fc4000f8e0207 */
[----:B------:R-:W-:Y:S02]  /*aec0*/  UIADD3 UR51, UR11, UR51, URZ ;  /* 0x000000330b337290 */ /* 0x000fe4000fffe03f */
[----:B------:R-:W-:Y:S02]  /*aed0*/  UIADD3 UR49, UR49, 0x11850, URZ ;  /* 0x0001185031317890 */ /* 0x000fe4000fffe03f */
[----:B------:R-:W-:Y:S02]  /*aee0*/  UIADD3.X UR7, URZ, UR13, URZ, UP0, !UPT ;  /* 0x0000000d3f077290 */ /* 0x000fe400087fe43f */
[----:B------:R-:W-:Y:S02]  /*aef0*/  UIADD3 UR40, UR48, 0x800, URZ ;  /* 0x0000080030287890 */ /* 0x000fe4000fffe03f */
[----:B------:R-:W-:Y:S02]  /*af00*/  UIADD3 UR32, UR48, 0x1000, URZ ;  /* 0x0000100030207890 */ /* 0x000fe4000fffe03f */
[----:B------:R-:W-:-:S02]  /*af10*/  UIADD3 UR24, UR48, 0x1800, URZ ;  /* 0x0000180030187890 */ /* 0x000fc4000fffe03f */
[----:B------:R-:W-:Y:S02]  /*af20*/  UIADD3 UR16, UR48, 0x2000, URZ ;  /* 0x0000200030107890 */ /* 0x000fe4000fffe03f */
[----:B------:R1:W-:Y:S01]  /*af30*/  UTMALDG.4D [UR48], [UR6], desc[UR8] ;  /* 0x00000830060075b4 */ /* 0x0003e20008019000 */
[----:B------:R-:W-:Y:S01]  /*af40*/  UMOV UR41, UR49 ;  /* 0x0000003100297c82 */ /* 0x000fe20008000000 */
[----:B------:R-:W-:Y:S01]  /*af50*/  UMOV UR43, UR51 ;  /* 0x00000033002b7c82 */ /* 0x000fe20008000000 */
        /* <DEDUP_REMOVED lines=17> */
.L_x_86:
[----:B------:R-:W-:Y:S05]  /*b070*/  BSYNC B0 ;  /* 0x0000000000007941 */ /* 0x000fea0003800000 */
.L_x_85:
[----:B------:R-:W-:Y:S01]  /*b080*/  BSSY B0, `(.L_x_90) ;  /* 0x0000027000007945 */ /* 0x000fe20003800000 */
[----:B------:R-:W-:-:S03]  /*b090*/  MOV R8, RZ ;  /* 0x000000ff00087202 */ /* 0x000fc60000000f00 */
        /* <DEDUP_REMOVED lines=9> */
.L_x_117:
        /* <DEDUP_REMOVED lines=8> */
.L_x_93:
[----:B------:R-:W-:-:S04]  /*b1b0*/  LOP3.LUT P0, RZ, R0, 0x1f, RZ, 0xc0, !PT ;  /* 0x0000001f00ff7812 */ /* 0x000fc8000780c0ff */
[----:B------:R-:W-:-:S13]  /*b1c0*/  PLOP3.LUT P0, PT, P0, P2, PT, 0x2a, 0x0 ;  /* 0x000000000000781c */ /* 0x000fda0000704572 */
[----:B------:R-:W-:Y:S05]  /*b1d0*/  @P0 BRA `(.L_x_94) ;  /* 0x0000000000040947 */ /* 0x000fea0003800000 */
[----:B------:R-:W-:Y:S01]  /*b1e0*/  BPT.TRAP 0x1 ;  /* 0x000000040000795c */ /* 0x000fe20000300000 */
.L_x_94:
[C---:B------:R-:W-:Y:S01]  /*b1f0*/  IMAD R5, R2.reuse, 0x2800, R5 ;  /* 0x0000280002057824 */ /* 0x040fe200078e0205 */
[----:B------:R-:W-:Y:S01]  /*b200*/  R2UR UR17, R3 ;  /* 0x00000000031172ca */ /* 0x000fe200000e0000 */
[----:B------:R-:W-:Y:S01]  /*b210*/  ULDC.64 UR6, c[0x0][0x198] ;  /* 0x0000660000067ab9 */ /* 0x000fe20000000a00 */
[----:B------:R-:W-:Y:S01]  /*b220*/  UMOV UR8, 0x0 ;  /* 0x0000000000087882 */ /* 0x000fe20000000000 */
[----:B------:R-:W-:Y:S01]  /*b230*/  UIADD3 UR6, UP0, UR6, 0x2f0, URZ ;  /* 0x000002f006067890 */ /* 0x000fe2000ff1e03f */
[----:B------:R-:W-:Y:S01]  /*b240*/  R2UR UR16, R5 ;  /* 0x00000000051072ca */ /* 0x000fe200000e0000 */
[----:B------:R-:W-:Y:S01]  /*b250*/  UMOV UR9, 0x10000000 ;  /* 0x1000000000097882 */ /* 0x000fe20000000000 */
[----:B------:R-:W-:Y:S01]  /*b260*/  UMOV UR18, URZ ;  /* 0x0000003f00127c82 */ /* 0x000fe20008000000 */
[----:B------:R-:W-:Y:S01]  /*b270*/  UIADD3.X UR7, URZ, UR7, URZ, UP0, !UPT ;  /* 0x000000073f077290 */ /* 0x000fe200087fe43f */
[----:B------:R-:W-:Y:S01]  /*b280*/  MOV R8, 0x1 ;  /* 0x0000000100087802 */ /* 0x000fe20000000f00 */
[----:B------:R-:W-:Y:S01]  /*b290*/  UMOV UR19, URZ ;  /* 0x0000003f00137c82 */ /* 0x000fe20008000000 */
[----:B------:R-:W-:-:S03]  /*b2a0*/  VIADD R2, R2, 0x1 ;  /* 0x0000000102027836 */ /* 0x000fc60000000000 */
[----:B------:R-:W-:-:S04]  /*b2b0*/  UIADD3 UR17, UR17, 0x11800, URZ ;  /* 0x0001180011117890 */ /* 0x000fc8000fffe03f */
[----:B------:R-:W-:-:S09]  /*b2c0*/  UIADD3 UR16, UR16, 0x5000, URZ ;  /* 0x0000500010107890 */ /* 0x000fd2000fffe03f */
[----:B------:R1:W-:Y:S02]  /*b2d0*/  UTMALDG.4D [UR16], [UR6], desc[UR8] ;  /* 0x00000810060075b4 */ /* 0x0003e40008019000 */
[----:B-1----:R-:W-:Y:S01]  /*b2e0*/  NOP ;  /* 0x0000000000007918 */ /* 0x002fe20000000000 */
.L_x_91:
[----:B------:R-:W-:Y:S05]  /*b2f0*/  BSYNC B0 ;  /* 0x0000000000007941 */ /* 0x000fea0003800000 */
.L_x_90:
[----:B------:R-:W-:-:S05]  /*b300*/  IMAD.U32 R3, RZ, RZ, UR4 ;  /* 0x00000004ff037e24 */ /* 0x000fca000f8e00ff */
[----:B------:R-:W-:-:S13]  /*b310*/  ISETP.GE.AND P0, PT, R3, 0x2, PT ;  /* 0x000000020300780c */ /* 0x000fda0003f06270 */
[----:B------:R-:W-:Y:S05]  /*b320*/  @!P0 EXIT ;  /* 0x000000000000894d */ /* 0x000fea0003800000 */
[----:B------:R-:W-:Y:S01]  /*b330*/  USHF.L.U32 UR6, UR4, 0x1, URZ ;  /* 0x0000000104067899 */ /* 0x000fe2000800063f */
[----:B------:R-:W-:Y:S01]  /*b340*/  IMAD.U32 R3, RZ, RZ, UR5 ;  /* 0x00000005ff037e24 */ /* 0x000fe2000f8e00ff */
[----:B------:R-:W-:Y:S01]  /*b350*/  LOP3.LUT P0, RZ, R0, 0x1f, RZ, 0xc0, !PT ;  /* 0x0000001f00ff7812 */ /* 0x000fe2000780c0ff */
[----:B------:R-:W-:Y:S01]  /*b360*/  BSSY B0, `(.L_x_95) ;  /* 0x0000072000007945 */ /* 0x000fe20003800000 */
[----:B------:R-:W-:Y:S02]  /*b370*/  MOV R0, 0x1 ;  /* 0x0000000100007802 */ /* 0x000fe40000000f00 */
[----:B------:R-:W-:Y:S01]  /*b380*/  PLOP3.LUT P0, PT, P0, P2, PT, 0x2a, 0x0 ;  /* 0x000000000000781c */ /* 0x000fe20000704572 */
[----:B------:R-:W-:Y:S01]  /*b390*/  IMAD.U32 R9, RZ, RZ, UR6 ;  /* 0x00000006ff097e24 */ /* 0x000fe2000f8e00ff */
[----:B------:R-:W-:-:S11]  /*b3a0*/  LOP3.LUT R3, R3, 0x2, RZ, 0xfc, !PT ;  /* 0x0000000203037812 */ /* 0x000fd600078efcff */
.L_x_106:
[----:B------:R-:W-:Y:S04]  /*b3b0*/  BSSY B1, `(.L_x_96) ;  /* 0x0000041000017945 */ /* 0x000fe80003800000 */
[----:B------:R-:W-:Y:S05]  /*b3c0*/  @!P3 BRA `(.L_x_97) ;  /* 0x0000000000fcb947 */ /* 0x000fea0003800000 */
[----:B------:R-:W1:Y:S01]  /*b3d0*/  S2R R5, SR_CgaCtaId ;  /* 0x0000000000057919 */ /* 0x000e620000008800 */
[----:B------:R-:W-:-:S04]  /*b3e0*/  MOV R4, 0x400 ;  /* 0x0000040000047802 */ /* 0x000fc80000000f00 */
[----:B-1----:R-:W-:Y:S02]  /*b3f0*/  LEA R5, R5, R4, 0x18 ;  /* 0x0000000405057211 */ /* 0x002fe400078ec0ff */
[----:B------:R-:W-:-:S03]  /*b400*/  SHF.L.U32 R4, R0, 0x1f, RZ ;  /* 0x0000001f00047819 */ /* 0x000fc600000006ff */
[----:B------:R-:W-:-:S04]  /*b410*/  IMAD R7, R2, 0x8, R5 ;  /* 0x0000000802077824 */ /* 0x000fc800078e0205 */
[----:B------:R-:W1:Y:S02]  /*b420*/  SYNCS.PHASECHK.TRANS64.TRYWAIT P4, [R7+URZ+0x11828], R4 ;  /* 0x01182804070075a7 */ /* 0x000e64000808017f */
[----:B-1----:R-:W-:Y:S05]  /*b430*/  @!P4 BRA `(.L_x_98) ;  /* 0x0000000800c0c947 */ /* 0x002fea0003800000 */
.L_x_118:
[----:B-1----:R-:W-:-:S04]  /*b440*/  @P2 IMAD.MOV.U32 R4, RZ, RZ, 0x2800 ;  /* 0x00002800ff042424 */ /* 0x002fc800078e00ff */
[----:B------:R1:W-:Y:S02]  /*b450*/  @P2 SYNCS.ARRIVE.TRANS64 RZ, [R7+URZ+0x11800], R4 ;  /* 0x0118000407ff29a7 */ /* 0x0003e4000800003f */
[----:B-1----:R-:W-:-:S04]  /*b460*/  PRMT R4, R3, 0x9910, RZ ;  /* 0x0000991003047816 */ /* 0x002fc800000000ff */
[----:B------:R-:W-:-:S13]  /*b470*/  ISETP.NE.AND P4, PT, R4, 0x2, PT ;  /* 0x000000020400780c */ /* 0x000fda0003f85270 */
[----:B------:R-:W-:Y:S05]  /*b480*/  @P4 BRA `(.L_x_99) ;  /* 0x0000000000044947 */ /* 0x000fea0003800000 */
[----:B------:R-:W-:Y:S01]  /*b490*/  BPT.TRAP 0x1 ;  /* 0x000000040000795c */ /* 0x000fe20000300000 */
.L_x_99:
[----:B------:R-:W-:Y:S05]  /*b4a0*/  @P0 BRA `(.L_x_100) ;  /* 0x0000000000040947 */ /* 0x000fea0003800000 */
[----:B------:R-:W-:Y:S01]  /*b4b0*/  BPT.TRAP 0x1 ;  /* 0x000000040000795c */ /* 0x000fe20000300000 */
.L_x_100:
[----:B------:R-:W-:Y:S01]  /*b4c0*/  IMAD R5, R2, 0x2800, R5 ;  /* 0x0000280002057824 */ /* 0x000fe200078e0205 */
[----:B------:R-:W-:Y:S01]  /*b4d0*/  R2UR UR17, R7 ;  /* 0x00000000071172ca */ /* 0x000fe200000e0000 */
[----:B------:R-:W-:Y:S01]  /*b4e0*/  ULDC.64 UR6, c[0x0][0x198] ;  /* 0x0000660000067ab9 */ /* 0x000fe20000000a00 */
[----:B------:R-:W-:Y:S01]  /*b4f0*/  R2UR UR19, R8 ;  /* 0x00000000081372ca */ /* 0x000fe200000e0000 */
[----:B------:R-:W-:Y:S01]  /*b500*/  UIADD3 UR6, UP0, UR6, 0x1f0, URZ ;  /* 0x000001f006067890 */ /* 0x000fe2000ff1e03f */
[----:B------:R-:W-:Y:S01]  /*b510*/  R2UR UR24, R5 ;  /* 0x00000000051872ca */ /* 0x000fe200000e0000 */
[----:B------:R-:W-:Y:S01]  /*b520*/  UMOV UR8, 0x0 ;  /* 0x0000000000087882 */ /* 0x000fe20000000000 */
[----:B------:R-:W-:Y:S01]  /*b530*/  UMOV UR9, 0x10000000 ;  /* 0x1000000000097882 */ /* 0x000fe20000000000 */
[----:B------:R-:W-:Y:S01]  /*b540*/  UIADD3.X UR7, URZ, UR7, URZ, UP0, !UPT ;  /* 0x000000073f077290 */ /* 0x000fe200087fe43f */
[----:B------:R-:W-:Y:S01]  /*b550*/  IADD3 R2, R2, 0x1, RZ ;  /* 0x0000000102027810 */ /* 0x000fe20007ffe0ff */
[----:B------:R-:W-:Y:S01]  /*b560*/  UMOV UR18, URZ ;  /* 0x0000003f00127c82 */ /* 0x000fe20008000000 */
[----:B------:R-:W-:Y:S01]  /*b570*/  UMOV UR50, 0x20 ;  /* 0x0000002000327882 */ /* 0x000fe20000000000 */
[----:B------:R-:W-:Y:S01]  /*b580*/  UMOV UR52, UR20 ;  /* 0x0000001400347c82 */ /* 0x000fe20008000000 */
[----:B------:R-:W-:Y:S01]  /*b590*/  UMOV UR53, UR21 ;  /* 0x0000001500357c82 */ /* 0x000fe20008000000 */
[----:B------:R-:W-:Y:S01]  /*b5a0*/  UIADD3 UR17, UR17, 0x11800, URZ ;  /* 0x0001180011117890 */ /* 0x000fe2000fffe03f */
[----:B------:R-:W-:Y:S01]  /*b5b0*/  ISETP.NE.AND P4, PT, R2, 0x5, PT ;  /* 0x000000050200780c */ /* 0x000fe20003f85270 */
[----:B------:R-:W-:-:S02]  /*b5c0*/  USHF.L.U32 UR19, UR19, 0x6, URZ ;  /* 0x0000000613137899 */ /* 0x000fc4000800063f */
[----:B------:R-:W-:Y:S01]  /*b5d0*/  UIADD3 UR16, UR24, 0x5000, URZ ;  /* 0x0000500018107890 */ /* 0x000fe2000fffe03f */
[----:B------:R-:W-:Y:S01]  /*b5e0*/  SEL R5, RZ, 0x1, P4 ;  /* 0x00000001ff057807 */ /* 0x000fe20002000000 */
[----:B------:R-:W-:Y:S01]  /*b5f0*/  UIADD3 UR48, UR24, 0x5800, URZ ;  /* 0x0000580018307890 */ /* 0x000fe2000fffe03f */
[----:B------:R-:W-:Y:S01]  /*b600*/  SEL R2, R2, RZ, P4 ;  /* 0x000000ff02027207 */ /* 0x000fe20002000000 */
[----:B------:R-:W-:Y:S01]  /*b610*/  UIADD3 UR40, UR24, 0x6000, URZ ;  /* 0x0000600018287890 */ /* 0x000fe2000fffe03f */
[----:B------:R-:W-:Y:S01]  /*b620*/  LOP3.LUT R0, R0, R5, RZ, 0x3c, !PT ;  /* 0x0000000500007212 */ /* 0x000fe200078e3cff */
        /* <DEDUP_REMOVED lines=25> */
.L_x_97:
[----:B------:R-:W-:Y:S05]  /*b7c0*/  BSYNC B1 ;  /* 0x0000000000017941 */ /* 0x000fea0003800000 */
.L_x_96:
[----:B------:R-:W-:Y:S01]  /*b7d0*/  ISETP.LT.OR P4, PT, R9, 0x4, !P3 ;  /* 0x000000040900780c */ /* 0x000fe20005f81670 */
[----:B------:R-:W-:-:S12]  /*b7e0*/  BSSY B1, `(.L_x_101) ;  /* 0x0000026000017945 */ /* 0x000fd80003800000 */
[----:B------:R-:W-:Y:S05]  /*b7f0*/  @P4 BRA `(.L_x_102) ;  /* 0x0000000000904947 */ /* 0x000fea0003800000 */
[----:B------:R-:W1:Y:S01]  /*b800*/  S2R R5, SR_CgaCtaId ;  /* 0x0000000000057919 */ /* 0x000e620000008800 */
[----:B------:R-:W-:Y:S02]  /*b810*/  MOV R4, 0x400 ;  /* 0x0000040000047802 */ /* 0x000fe40000000f00 */
[----:B------:R-:W-:Y:S02]  /*b820*/  SHF.L.U32 R7, R0, 0x1f, RZ ;  /* 0x0000001f00077819 */ /* 0x000fe400000006ff */
[----:B-1----:R-:W-:-:S05]  /*b830*/  LEA R5, R5, R4, 0x18 ;  /* 0x0000000405057211 */ /* 0x002fca00078ec0ff */
[----:B------:R-:W-:-:S04]  /*b840*/  IMAD R4, R2, 0x8, R5 ;  /* 0x0000000802047824 */ /* 0x000fc800078e0205 */
[----:B------:R-:W1:Y:S02]  /*b850*/  SYNCS.PHASECHK.TRANS64.TRYWAIT P4, [R4+URZ+0x11828], R7 ;  /* 0x01182807040075a7 */ /* 0x000e64000808017f */
[----:B-1----:R-:W-:Y:S05]  /*b860*/  @!P4 BRA `(.L_x_103) ;  /* 0x0000000400c8c947 */ /* 0x002fea0003800000 */
.L_x_119:
[----:B------:R-:W-:Y:S01]  /*b870*/  PRMT R6, R3, 0x9910, RZ ;  /* 0x0000991003067816 */ /* 0x000fe200000000ff */
[----:B-1----:R-:W-:-:S03]  /*b880*/  @P1 IMAD.MOV.U32 R7, RZ, RZ, 0x2800 ;  /* 0x00002800ff071424 */ /* 0x002fc600078e00ff */
[----:B------:R-:W-:Y:S01]  /*b890*/  ISETP.NE.AND P4, PT, R6, 0x2, PT ;  /* 0x000000020600780c */ /* 0x000fe20003f85270 */
[----:B------:R1:W-:-:S12]  /*b8a0*/  @P1 SYNCS.ARRIVE.TRANS64 RZ, [R4+URZ+0x11800], R7 ;  /* 0x0118000704ff19a7 */ /* 0x0003d8000800003f */
[----:B-1----:R-:W-:Y:S05]  /*b8b0*/  @P4 BRA `(.L_x_104) ;  /* 0x0000000000044947 */ /* 0x002fea0003800000 */
[----:B------:R-:W-:Y:S01]  /*b8c0*/  BPT.TRAP 0x1 ;  /* 0x000000040000795c */ /* 0x000fe20000300000 */
.L_x_104:
[----:B------:R-:W-:Y:S05]  /*b8d0*/  @P0 BRA `(.L_x_105) ;  /* 0x0000000000040947 */ /* 0x000fea0003800000 */
[----:B------:R-:W-:Y:S01]  /*b8e0*/  BPT.TRAP 0x1 ;  /* 0x000000040000795c */ /* 0x000fe20000300000 */
.L_x_105:
        /* <DEDUP_REMOVED lines=9> */
[----:B------:R-:W-:Y:S01]  /*b980*/  VIADD R2, R2, 0x1 ;  /* 0x0000000102027836 */ /* 0x000fe20000000000 */
[----:B------:R-:W-:Y:S01]  /*b990*/  UMOV UR19, URZ ;  /* 0x0000003f00137c82 */ /* 0x000fe20008000000 */
[----:B------:R-:W-:-:S03]  /*b9a0*/  IADD3 R8, R8, 0x1, RZ ;  /* 0x0000000108087810 */ /* 0x000fc60007ffe0ff */
[----:B------:R-:W-:Y:S01]  /*b9b0*/  UIADD3 UR17, UR17, 0x11800, URZ ;  /* 0x0001180011117890 */ /* 0x000fe2000fffe03f */
[C---:B------:R-:W-:Y:S01]  /*b9c0*/  ISETP.NE.AND P4, PT, R2.reuse, 0x5, PT ;  /* 0x000000050200780c */ /* 0x040fe20003f85270 */
[----:B------:R-:W-:Y:S02]  /*b9d0*/  USHF.L.U32 UR18, UR18, 0x6, URZ ;  /* 0x0000000612127899 */ /* 0x000fe4000800063f */
[----:B------:R-:W-:Y:S01]  /*b9e0*/  UIADD3 UR16, UR16, 0x5000, URZ ;  /* 0x0000500010107890 */ /* 0x000fe2000fffe03f */
[----:B------:R-:W-:Y:S02]  /*b9f0*/  SEL R5, RZ, 0x1, P4 ;  /* 0x00000001ff057807 */ /* 0x000fe40002000000 */
[----:B------:R-:W-:Y:S02]  /*ba00*/  SEL R2, R2, RZ, P4 ;  /* 0x000000ff02027207 */ /* 0x000fe40002000000 */
[----:B------:R-:W-:-:S04]  /*ba10*/  LOP3.LUT R0, R0, R5, RZ, 0x3c, !PT ;  /* 0x0000000500007212 */ /* 0x000fc800078e3cff */
[----:B------:R1:W-:Y:S02]  /*ba20*/  UTMALDG.4D [UR16], [UR6], desc[UR8] ;  /* 0x00000810060075b4 */ /* 0x0003e40008019000 */
[----:B-1----:R-:W-:Y:S01]  /*ba30*/  NOP ;  /* 0x0000000000007918 */ /* 0x002fe20000000000 */
.L_x_102:
[----:B------:R-:W-:Y:S05]  /*ba40*/  BSYNC B1 ;  /* 0x0000000000017941 */ /* 0x000fea0003800000 */
.L_x_101:
[C---:B------:R-:W-:Y:S01]  /*ba50*/  ISETP.GT.AND P4, PT, R9.reuse, 0x4, PT ;  /* 0x000000040900780c */ /* 0x040fe20003f84270 */
[----:B------:R-:W-:-:S12]  /*ba60*/  VIADD R9, R9, 0xfffffffe ;  /* 0xfffffffe09097836 */ /* 0x000fd80000000000 */
[----:B------:R-:W-:Y:S05]  /*ba70*/  @P4 BRA `(.L_x_106) ;  /* 0xfffffff8004c4947 */ /* 0x000fea000383ffff */
[----:B------:R-:W-:Y:S05]  /*ba80*/  BSYNC B0 ;  /* 0x0000000000007941 */ /* 0x000fea0003800000 */
.L_x_95:
[----:B------:R-:W-:Y:S05]  /*ba90*/  EXIT ;  /* 0x000000000000794d */ /* 0x000fea0003800000 */
.L_x_15:
[----:B-1----:R-:W-:-:S04]  /*baa0*/  IMAD.U32 R6, RZ, RZ, UR8 ;  /* 0x00000008ff067e24 */ /* 0x002fc8000f8e00ff */
[----:B------:R1:W2:Y:S03]  /*bab0*/  SYNCS.PHASECHK.TRANS64.TRYWAIT P1, [R6+URZ+0x11850], R9 ;  /* 0x01185009060075a7 */ /* 0x0002a6000802017f */
[----:B--2---:R-:W-:Y:S05]  /*bac0*/  @!P1 NANOSLEEP.SYNCS 0x989680 ;  /* 0x009896800000995d */ /* 0x004fea0003900000 */
[----:B------:R-:W2:Y:S02]  /*bad0*/  @!P1 SYNCS.PHASECHK.TRANS64 P1, [R6+URZ+0x11850], R9 ;  /* 0x01185009060095a7 */ /* 0x000ea4000802007f */
[----:B--2---:R-:W-:Y:S05]  /*bae0*/  @!P1 BRA `(.L_x_15) ;  /* 0xfffffffc00ec9947 */ /* 0x004fea000383ffff */
[----:B------:R-:W-:Y:S05]  /*baf0*/  BRA `(.L_x_107) ;  /* 0xffffff5400047947 */ /* 0x000fea000383ffff */
.L_x_17:
[----:B-1----:R-:W-:-:S04]  /*bb00*/  IMAD.U32 R3, RZ, RZ, UR36 ;  /* 0x00000024ff037e24 */ /* 0x002fc8000f8e00ff */
[----:B------:R1:W2:Y:S03]  /*bb10*/  SYNCS.PHASECHK.TRANS64.TRYWAIT P1, [R3+URZ+0x11800], R8 ;  /* 0x01180008030075a7 */ /* 0x0002a6000802017f */
[----:B--2---:R-:W-:Y:S05]  /*bb20*/  @!P1 NANOSLEEP.SYNCS 0x989680 ;  /* 0x009896800000995d */ /* 0x004fea0003900000 */
[----:B------:R-:W2:Y:S02]  /*bb30*/  @!P1 SYNCS.PHASECHK.TRANS64 P1, [R3+URZ+0x11800], R8 ;  /* 0x01180008030095a7 */ /* 0x000ea4000802007f */
[----:B--2---:R-:W-:Y:S05]  /*bb40*/  @!P1 BRA `(.L_x_17) ;  /* 0xfffffffc00ec9947 */ /* 0x004fea000383ffff */
[----:B------:R-:W-:Y:S05]  /*bb50*/  BRA `(.L_x_108) ;  /* 0xffffff5400107947 */ /* 0x000fea000383ffff */
.L_x_18:
[----:B-1----:R-:W-:-:S04]  /*bb60*/  MOV R10, UR28 ;  /* 0x0000001c000a7c02 */ /* 0x002fc80008000f00 */
[----:B------:R1:W2:Y:S03]  /*bb70*/  SYNCS.PHASECHK.TRANS64.TRYWAIT P1, [R10+URZ+-0x8], R3 ;  /* 0xfffff8030a0075a7 */ /* 0x0002a6000802017f */
[----:B--2---:R-:W-:Y:S05]  /*bb80*/  @!P1 NANOSLEEP.SYNCS 0x989680 ;  /* 0x009896800000995d */ /* 0x004fea0003900000 */
[----:B------:R-:W2:Y:S02]  /*bb90*/  @!P1 SYNCS.PHASECHK.TRANS64 P1, [R10+URZ+-0x8], R3 ;  /* 0xfffff8030a0095a7 */ /* 0x000ea4000802007f */
[----:B--2---:R-:W-:Y:S05]  /*bba0*/  @!P1 BRA `(.L_x_18) ;  /* 0xfffffffc00ec9947 */ /* 0x004fea000383ffff */
[----:B------:R-:W-:Y:S05]  /*bbb0*/  BRA `(.L_x_109) ;  /* 0xffffff54000c7947 */ /* 0x000fea000383ffff */
.L_x_20:
[----:B-1----:R-:W-:-:S04]  /*bbc0*/  IMAD.U32 R15, RZ, RZ, UR36 ;  /* 0x00000024ff0f7e24 */ /* 0x002fc8000f8e00ff */
[----:B------:R1:W2:Y:S03]  /*bbd0*/  SYNCS.PHASECHK.TRANS64.TRYWAIT P1, [R15+URZ+0x11808], R8 ;  /* 0x011808080f0075a7 */ /* 0x0002a6000802017f */
[----:B--2---:R-:W-:Y:S05]  /*bbe0*/  @!P1 NANOSLEEP.SYNCS 0x989680 ;  /* 0x009896800000995d */ /* 0x004fea0003900000 */
[----:B------:R-:W2:Y:S02]  /*bbf0*/  @!P1 SYNCS.PHASECHK.TRANS64 P1, [R15+URZ+0x11808], R8 ;  /* 0x011808080f0095a7 */ /* 0x000ea4000802007f */
[----:B--2---:R-:W-:Y:S05]  /*bc00*/  @!P1 BRA `(.L_x_20) ;  /* 0xfffffffc00ec9947 */ /* 0x004fea000383ffff */
[----:B------:R-:W-:Y:S05]  /*bc10*/  BRA `(.L_x_110) ;  /* 0xffffff7000987947 */ /* 0x000fea000383ffff */
.L_x_25:
[----:B-1----:R-:W-:-:S04]  /*bc20*/  IMAD.U32 R5, RZ, RZ, UR7 ;  /* 0x00000007ff057e24 */ /* 0x002fc8000f8e00ff */
[----:B------:R1:W2:Y:S03]  /*bc30*/  SYNCS.PHASECHK.TRANS64.TRYWAIT P3, [R5+URZ+0x11800], R4 ;  /* 0x01180004050075a7 */ /* 0x0002a6000806017f */
[----:B--2---:R-:W-:Y:S05]  /*bc40*/  @!P3 NANOSLEEP.SYNCS 0x989680 ;  /* 0x009896800000b95d */ /* 0x004fea0003900000 */
[----:B------:R-:W2:Y:S02]  /*bc50*/  @!P3 SYNCS.PHASECHK.TRANS64 P3, [R5+URZ+0x11800], R4 ;  /* 0x011800040500b5a7 */ /* 0x000ea4000806007f */
[----:B--2---:R-:W-:Y:S05]  /*bc60*/  @!P3 BRA `(.L_x_25) ;  /* 0xfffffffc00ecb947 */ /* 0x004fea000383ffff */
[----:B------:R-:W-:Y:S05]  /*bc70*/  BRA `(.L_x_111) ;  /* 0xffffff7400c47947 */ /* 0x000fea000383ffff */
.L_x_29:
[----:B-1----:R-:W-:-:S04]  /*bc80*/  IMAD.U32 R15, RZ, RZ, UR7 ;  /* 0x00000007ff0f7e24 */ /* 0x002fc8000f8e00ff */
[----:B------:R1:W2:Y:S03]  /*bc90*/  SYNCS.PHASECHK.TRANS64.TRYWAIT P3, [R15+URZ+0x11800], R20 ;  /* 0x011800140f0075a7 */ /* 0x0002a6000806017f */
[----:B--2---:R-:W-:Y:S05]  /*bca0*/  @!P3 NANOSLEEP.SYNCS 0x989680 ;  /* 0x009896800000b95d */ /* 0x004fea0003900000 */
[----:B------:R-:W2:Y:S02]  /*bcb0*/  @!P3 SYNCS.PHASECHK.TRANS64 P3, [R15+URZ+0x11800], R20 ;  /* 0x011800140f00b5a7 */ /* 0x000ea4000806007f */
[----:B--2---:R-:W-:Y:S05]  /*bcc0*/  @!P3 BRA `(.L_x_29) ;  /* 0xfffffffc00ecb947 */ /* 0x004fea000383ffff */
[----:B------:R-:W-:Y:S05]  /*bcd0*/  BRA `(.L_x_28) ;  /* 0xffffff94006c7947 */ /* 0x000fea000383ffff */
.L_x_37:
[----:B-1----:R-:W-:-:S04]  /*bce0*/  MOV R5, UR7 ;  /* 0x0000000700057c02 */ /* 0x002fc80008000f00 */
[----:B------:R1:W2:Y:S03]  /*bcf0*/  SYNCS.PHASECHK.TRANS64.TRYWAIT P3, [R5+URZ+0x11800], R4 ;  /* 0x01180004050075a7 */ /* 0x0002a6000806017f */
[----:B--2---:R-:W-:Y:S05]  /*bd00*/  @!P3 NANOSLEEP.SYNCS 0x989680 ;  /* 0x009896800000b95d */ /* 0x004fea0003900000 */
[----:B------:R-:W2:Y:S02]  /*bd10*/  @!P3 SYNCS.PHASECHK.TRANS64 P3, [R5+URZ+0x11800], R4 ;  /* 0x011800040500b5a7 */ /* 0x000ea4000806007f */
[----:B--2---:R-:W-:Y:S05]  /*bd20*/  @!P3 BRA `(.L_x_37) ;  /* 0xfffffffc00ecb947 */ /* 0x004fea000383ffff */
[----:B------:R-:W-:Y:S05]  /*bd30*/  BRA `(.L_x_112) ;  /* 0xffffff9800d07947 */ /* 0x000fea000383ffff */
.L_x_41:
[----:B-1----:R-:W-:-:S04]  /*bd40*/  IMAD.U32 R15, RZ, RZ, UR7 ;  /* 0x00000007ff0f7e24 */ /* 0x002fc8000f8e00ff */
[----:B------:R1:W2:Y:S03]  /*bd50*/  SYNCS.PHASECHK.TRANS64.TRYWAIT P3, [R15+URZ+0x11800], R18 ;  /* 0x011800120f0075a7 */ /* 0x0002a6000806017f */
[----:B--2---:R-:W-:Y:S05]  /*bd60*/  @!P3 NANOSLEEP.SYNCS 0x989680 ;  /* 0x009896800000b95d */ /* 0x004fea0003900000 */
[----:B------:R-:W2:Y:S02]  /*bd70*/  @!P3 SYNCS.PHASECHK.TRANS64 P3, [R15+URZ+0x11800], R18 ;  /* 0x011800120f00b5a7 */ /* 0x000ea4000806007f */
[----:B--2---:R-:W-:Y:S05]  /*bd80*/  @!P3 BRA `(.L_x_41) ;  /* 0xfffffffc00ecb947 */ /* 0x004fea000383ffff */
[----:B------:R-:W-:Y:S05]  /*bd90*/  BRA `(.L_x_40) ;  /* 0xffffffbc007c7947 */ /* 0x000fea000383ffff */
.L_x_57:
[----:B-1----:R-:W-:-:S04]  /*bda0*/  IMAD.U32 R3, RZ, RZ, UR28 ;  /* 0x0000001cff037e24 */ /* 0x002fc8000f8e00ff */
[----:B------:R1:W2:Y:S03]  /*bdb0*/  SYNCS.PHASECHK.TRANS64.TRYWAIT P0, [R3+URZ+0x8], R0 ;  /* 0x00000800030075a7 */ /* 0x0002a6000800017f */
[----:B--2---:R-:W-:Y:S05]  /*bdc0*/  @!P0 NANOSLEEP.SYNCS 0x989680 ;  /* 0x009896800000895d */ /* 0x004fea0003900000 */
[----:B------:R-:W2:Y:S02]  /*bdd0*/  @!P0 SYNCS.PHASECHK.TRANS64 P0, [R3+URZ+0x8], R0 ;  /* 0x00000800030085a7 */ /* 0x000ea4000800007f */
[----:B--2---:R-:W-:Y:S05]  /*bde0*/  @!P0 BRA `(.L_x_57) ;  /* 0xfffffffc00ec8947 */ /* 0x004fea000383ffff */
[----:B------:R-:W-:Y:S05]  /*bdf0*/  BRA `(.L_x_113) ;  /* 0xffffffcc00007947 */ /* 0x000fea000383ffff */
.L_x_77:
[----:B-1----:R1:W2:Y:S02]  /*be00*/  SYNCS.PHASECHK.TRANS64.TRYWAIT P0, [R4+URZ+0x11860], R3 ;  /* 0x01186003040075a7 */ /* 0x0022a4000800017f */
[----:B--2---:R-:W-:Y:S05]  /*be10*/  @!P0 NANOSLEEP.SYNCS 0x989680 ;  /* 0x009896800000895d */ /* 0x004fea0003900000 */
[----:B------:R-:W2:Y:S02]  /*be20*/  @!P0 SYNCS.PHASECHK.TRANS64 P0, [R4+URZ+0x11860], R3 ;  /* 0x01186003040085a7 */ /* 0x000ea4000800007f */
[----:B--2---:R-:W-:Y:S05]  /*be30*/  @!P0 BRA `(.L_x_77) ;  /* 0xfffffffc00f08947 */ /* 0x004fea000383ffff */
[----:B------:R-:W-:Y:S05]  /*be40*/  BRA `(.L_x_114) ;  /* 0xffffffe400b07947 */ /* 0x000fea000383ffff */
.L_x_82:
[----:B-1----:R1:W2:Y:S02]  /*be50*/  SYNCS.PHASECHK.TRANS64.TRYWAIT P0, [R2+URZ+0x11828], R5 ;  /* 0x01182805020075a7 */ /* 0x0022a4000800017f */
[----:B--2---:R-:W-:Y:S05]  /*be60*/  @!P0 NANOSLEEP.SYNCS 0x989680 ;  /* 0x009896800000895d */ /* 0x004fea0003900000 */
[----:B------:R-:W2:Y:S02]  /*be70*/  @!P0 SYNCS.PHASECHK.TRANS64 P0, [R2+URZ+0x11828], R5 ;  /* 0x01182805020085a7 */ /* 0x000ea4000800007f */
[----:B--2---:R-:W-:Y:S05]  /*be80*/  @!P0 BRA `(.L_x_82) ;  /* 0xfffffffc00f08947 */ /* 0x004fea000383ffff */
[----:B------:R-:W-:Y:S05]  /*be90*/  BRA `(.L_x_115) ;  /* 0xffffffe800987947 */ /* 0x000fea000383ffff */
.L_x_87:
[----:B-1----:R1:W2:Y:S02]  /*bea0*/  SYNCS.PHASECHK.TRANS64.TRYWAIT P0, [R4+URZ+0x11860], R5 ;  /* 0x01186005040075a7 */ /* 0x0022a4000800017f */
[----:B--2---:R-:W-:Y:S05]  /*beb0*/  @!P0 NANOSLEEP.SYNCS 0x989680 ;  /* 0x009896800000895d */ /* 0x004fea0003900000 */
[----:B------:R-:W2:Y:S02]  /*bec0*/  @!P0 SYNCS.PHASECHK.TRANS64 P0, [R4+URZ+0x11860], R5 ;  /* 0x01186005040085a7 */ /* 0x000ea4000800007f */
[----:B--2---:R-:W-:Y:S05]  /*bed0*/  @!P0 BRA `(.L_x_87) ;  /* 0xfffffffc00f08947 */ /* 0x004fea000383ffff */
[----:B------:R-:W-:Y:S05]  /*bee0*/  BRA `(.L_x_116) ;  /* 0xffffffec00847947 */ /* 0x000fea000383ffff */
.L_x_92:
[----:B-1----:R1:W2:Y:S02]  /*bef0*/  SYNCS.PHASECHK.TRANS64.TRYWAIT P0, [R3+URZ+0x11828], R4 ;  /* 0x01182804030075a7 */ /* 0x0022a4000800017f */
[----:B--2---:R-:W-:Y:S05]  /*bf00*/  @!P0 NANOSLEEP.SYNCS 0x989680 ;  /* 0x009896800000895d */ /* 0x004fea0003900000 */
[----:B------:R-:W2:Y:S02]  /*bf10*/  @!P0 SYNCS.PHASECHK.TRANS64 P0, [R3+URZ+0x11828], R4 ;  /* 0x01182804030085a7 */ /* 0x000ea4000800007f */
[----:B--2---:R-:W-:Y:S05]  /*bf20*/  @!P0 BRA `(.L_x_92) ;  /* 0xfffffffc00f08947 */ /* 0x004fea000383ffff */
[----:B------:R-:W-:Y:S05]  /*bf30*/  BRA `(.L_x_117) ;  /* 0xfffffff0007c7947 */ /* 0x000fea000383ffff */
.L_x_98:
[----:B-1----:R1:W2:Y:S02]  /*bf40*/  SYNCS.PHASECHK.TRANS64.TRYWAIT P4, [R7+URZ+0x11828], R4 ;  /* 0x01182804070075a7 */ /* 0x0022a4000808017f */
[----:B--2---:R-:W-:Y:S05]  /*bf50*/  @!P4 NANOSLEEP.SYNCS 0x989680 ;  /* 0x009896800000c95d */ /* 0x004fea0003900000 */
[----:B------:R-:W2:Y:S02]  /*bf60*/  @!P4 SYNCS.PHASECHK.TRANS64 P4, [R7+URZ+0x11828], R4 ;  /* 0x011828040700c5a7 */ /* 0x000ea4000808007f */
[----:B--2---:R-:W-:Y:S05]  /*bf70*/  @!P4 BRA `(.L_x_98) ;  /* 0xfffffffc00f0c947 */ /* 0x004fea000383ffff */
[----:B------:R-:W-:Y:S05]  /*bf80*/  BRA `(.L_x_118) ;  /* 0xfffffff4002c7947 */ /* 0x000fea000383ffff */
.L_x_103:
[----:B-1----:R1:W2:Y:S02]  /*bf90*/  SYNCS.PHASECHK.TRANS64.TRYWAIT P4, [R4+URZ+0x11828], R7 ;  /* 0x01182807040075a7 */ /* 0x0022a4000808017f */
[----:B--2---:R-:W-:Y:S05]  /*bfa0*/  @!P4 NANOSLEEP.SYNCS 0x989680 ;  /* 0x009896800000c95d */ /* 0x004fea0003900000 */
[----:B------:R-:W2:Y:S02]  /*bfb0*/  @!P4 SYNCS.PHASECHK.TRANS64 P4, [R4+URZ+0x11828], R7 ;  /* 0x011828070400c5a7 */ /* 0x000ea4000808007f */
[----:B--2---:R-:W-:Y:S05]  /*bfc0*/  @!P4 BRA `(.L_x_103) ;  /* 0xfffffffc00f0c947 */ /* 0x004fea000383ffff */
[----:B------:R-:W-:Y:S05]  /*bfd0*/  BRA `(.L_x_119) ;  /* 0xfffffff800247947 */ /* 0x000fea000383ffff */
        .weak           $__internal_0_$__cuda_sm20_rcp_rn_f32_slowpath
        .type           $__internal_0_$__cuda_sm20_rcp_rn_f32_slowpath,@function
        .size           $__internal_0_$__cuda_sm20_rcp_rn_f32_slowpath,(.L_x_125 - $__internal_0_$__cuda_sm20_rcp_rn_f32_slowpath)
$__internal_0_$__cuda_sm20_rcp_rn_f32_slowpath:
[----:B------:R-:W-:Y:S01]  /*bfe0*/  IMAD.SHL.U32 R0, R2, 0x2, RZ ;  /* 0x0000000202007824 */ /* 0x000fe200078e00ff */
[----:B------:R-:W-:Y:S04]  /*bff0*/  BSSY B2, `(.L_x_120) ;  /* 0x0000030000027945 */ /* 0x000fe80003800000 */
[----:B------:R-:W-:-:S04]  /*c000*/  SHF.R.U32.HI R18, RZ, 0x18, R0 ;  /* 0x00000018ff127819 */ /* 0x000fc80000011600 */
[----:B------:R-:W-:-:S13]  /*c010*/  ISETP.NE.U32.AND P0, PT, R18, RZ, PT ;  /* 0x000000ff1200720c */ /* 0x000fda0003f05070 */
[----:B------:R-:W-:Y:S05]  /*c020*/  @P0 BRA `(.L_x_121) ;  /* 0x0000000000280947 */ /* 0x000fea0003800000 */
[----:B------:R-:W-:-:S04]  /*c030*/  SHF.L.U32 R0, R2, 0x1, RZ ;  /* 0x0000000102007819 */ /* 0x000fc800000006ff */
[----:B------:R-:W-:-:S13]  /*c040*/  ISETP.NE.AND P0, PT, R0, RZ, PT ;  /* 0x000000ff0000720c */ /* 0x000fda0003f05270 */
[----:B------:R-:W-:Y:S01]  /*c050*/  @P0 FFMA R10, R2, 1.84467440737095516160e+19, RZ ;  /* 0x5f800000020a0823 */ /* 0x000fe200000000ff */
[----:B------:R-:W-:Y:S08]  /*c060*/  @!P0 MUFU.RCP R3, R2 ;  /* 0x0000000200038308 */ /* 0x000ff00000001000 */
[----:B------:R-:W1:Y:S02]  /*c070*/  @P0 MUFU.RCP R13, R10 ;  /* 0x0000000a000d0308 */ /* 0x000e640000001000 */
[----:B-1----:R-:W-:-:S04]  /*c080*/  @P0 FFMA R0, R10, R13, -1 ;  /* 0xbf8000000a000423 */ /* 0x002fc8000000000d */
[----:B------:R-:W-:-:S04]  /*c090*/  @P0 FADD.FTZ R0, -R0, -RZ ;  /* 0x800000ff00000221 */ /* 0x000fc80000010100 */
[----:B------:R-:W-:-:S04]  /*c0a0*/  @P0 FFMA R0, R13, R0, R13 ;  /* 0x000000000d000223 */ /* 0x000fc8000000000d */
[----:B------:R-:W-:Y:S01]  /*c0b0*/  @P0 FFMA R3, R0, 1.84467440737095516160e+19, RZ ;  /* 0x5f80000000030823 */ /* 0x000fe200000000ff */
[----:B------:R-:W-:Y:S06]  /*c0c0*/  BRA `(.L_x_122) ;  /* 0x0000000000887947 */ /* 0x000fec0003800000 */
.L_x_121:
[----:B------:R-:W-:-:S05]  /*c0d0*/  VIADD R19, R18, 0xffffff03 ;  /* 0xffffff0312137836 */ /* 0x000fca0000000000 */
[----:B------:R-:W-:-:S13]  /*c0e0*/  ISETP.GT.U32.AND P0, PT, R19, 0x1, PT ;  /* 0x000000011300780c */ /* 0x000fda0003f04070 */
[----:B------:R-:W-:Y:S05]  /*c0f0*/  @P0 BRA `(.L_x_123) ;  /* 0x0000000000780947 */ /* 0x000fea0003800000 */
[----:B------:R-:W-:Y:S01]  /*c100*/  LOP3.LUT R0, R2, 0x7fffff, RZ, 0xc0, !PT ;  /* 0x007fffff02007812 */ /* 0x000fe200078ec0ff */
[----:B------:R-:W-:-:S03]  /*c110*/  IMAD.MOV.U32 R14, RZ, RZ, 0x3 ;  /* 0x00000003ff0e7424 */ /* 0x000fc600078e00ff */
[----:B------:R-:W-:Y:S02]  /*c120*/  LOP3.LUT R0, R0, 0x3f800000, RZ, 0xfc, !PT ;  /* 0x3f80000000007812 */ /* 0x000fe400078efcff */
[----:B------:R-:W-:Y:S02]  /*c130*/  SHF.L.U32 R14, R14, R19, RZ ;  /* 0x000000130e0e7219 */ /* 0x000fe400000006ff */
[----:B------:R-:W1:Y:S02]  /*c140*/  MUFU.RCP R3, R0 ;  /* 0x0000000000037308 */ /* 0x000e640000001000 */
[----:B-1----:R-:W-:-:S04]  /*c150*/  FFMA R10, R0, R3, -1 ;  /* 0xbf800000000a7423 */ /* 0x002fc80000000003 */
[----:B------:R-:W-:-:S04]  /*c160*/  FADD.FTZ R10, -R10, -RZ ;  /* 0x800000ff0a0a7221 */ /* 0x000fc80000010100 */
[CCC-:B------:R-:W-:Y:S01]  /*c170*/  FFMA.RM R12, R3.reuse, R10.reuse, R3.reuse ;  /* 0x0000000a030c7223 */ /* 0x1c0fe20000004003 */
[----:B------:R-:W-:-:S04]  /*c180*/  FFMA.RP R13, R3, R10, R3 ;  /* 0x0000000a030d7223 */ /* 0x000fc80000008003 */
[C---:B------:R-:W-:Y:S02]  /*c190*/  LOP3.LUT R3, R12.reuse, 0x7fffff, RZ, 0xc0, !PT ;  /* 0x007fffff0c037812 */ /* 0x040fe400078ec0ff */
[----:B------:R-:W-:Y:S02]  /*c1a0*/  FSETP.NEU.FTZ.AND P0, PT, R12, R13, PT ;  /* 0x0000000d0c00720b */ /* 0x000fe40003f1d000 */
[----:B------:R-:W-:Y:S02]  /*c1b0*/  LOP3.LUT R3, R3, 0x800000, RZ, 0xfc, !PT ;  /* 0x0080000003037812 */ /* 0x000fe400078efcff */
[----:B------:R-:W-:Y:S02]  /*c1c0*/  SEL R10, RZ, 0xffffffff, !P0 ;  /* 0xffffffffff0a7807 */ /* 0x000fe40004000000 */
[----:B------:R-:W-:-:S03]  /*c1d0*/  LOP3.LUT R14, R14, R3, RZ, 0xc0, !PT ;  /* 0x000000030e0e7212 */ /* 0x000fc600078ec0ff */
[----:B------:R-:W-:Y:S01]  /*c1e0*/  IMAD.MOV R10, RZ, RZ, -R10 ;  /* 0x000000ffff0a7224 */ /* 0x000fe200078e0a0a */
[----:B------:R-:W-:-:S04]  /*c1f0*/  SHF.R.U32.HI R14, RZ, R19, R14 ;  /* 0x00000013ff0e7219 */ /* 0x000fc8000001160e */
[----:B------:R-:W-:Y:S02]  /*c200*/  LOP3.LUT P1, RZ, R10, R19, R3, 0xf8, !PT ;  /* 0x000000130aff7212 */ /* 0x000fe4000782f803 */
[C---:B------:R-:W-:Y:S02]  /*c210*/  LOP3.LUT P0, RZ, R14.reuse, 0x1, RZ, 0xc0, !PT ;  /* 0x000000010eff7812 */ /* 0x040fe4000780c0ff */
[----:B------:R-:W-:-:S04]  /*c220*/  LOP3.LUT P2, RZ, R14, 0x2, RZ, 0xc0, !PT ;  /* 0x000000020eff7812 */ /* 0x000fc8000784c0ff */
[----:B------:R-:W-:Y:S02]  /*c230*/  PLOP3.LUT P0, PT, P0, P1, P2, 0xe0, 0x0 ;  /* 0x000000000000781c */ /* 0x000fe40000703c20 */
[----:B------:R-:W-:Y:S02]  /*c240*/  LOP3.LUT P1, RZ, R2, 0x7fffff, RZ, 0xc0, !PT ;  /* 0x007fffff02ff7812 */ /* 0x000fe4000782c0ff */
[----:B------:R-:W-:-:S04]  /*c250*/  SEL R0, RZ, 0x1, !P0 ;  /* 0x00000001ff007807 */ /* 0x000fc80004000000 */
[----:B------:R-:W-:-:S04]  /*c260*/  IADD3 R0, -R0, RZ, RZ ;  /* 0x000000ff00007210 */ /* 0x000fc80007ffe1ff */
[----:B------:R-:W-:Y:S01]  /*c270*/  ISETP.GE.AND P0, PT, R0, RZ, PT ;  /* 0x000000ff0000720c */ /* 0x000fe20003f06270 */
[----:B------:R-:W-:-:S05]  /*c280*/  VIADD R0, R18, 0xffffff04 ;  /* 0xffffff0412007836 */ /* 0x000fca0000000000 */
[----:B------:R-:W-:-:S07]  /*c290*/  SHF.R.U32.HI R3, RZ, R0, R3 ;  /* 0x00000000ff037219 */ /* 0x000fce0000011603 */
[----:B------:R-:W-:-:S04]  /*c2a0*/  @!P0 VIADD R3, R3, 0x1 ;  /* 0x0000000103038836 */ /* 0x000fc80000000000 */
[----:B------:R-:W-:-:S05]  /*c2b0*/  @!P1 IMAD.SHL.U32 R3, R3, 0x2, RZ ;  /* 0x0000000203039824 */ /* 0x000fca00078e00ff */
[----:B------:R-:W-:Y:S01]  /*c2c0*/  LOP3.LUT R3, R3, 0x80000000, R2, 0xf8, !PT ;  /* 0x8000000003037812 */ /* 0x000fe200078ef802 */
[----:B------:R-:W-:Y:S06]  /*c2d0*/  BRA `(.L_x_122) ;  /* 0x0000000000047947 */ /* 0x000fec0003800000 */
.L_x_123:
[----:B------:R1:W2:Y:S02]  /*c2e0*/  MUFU.RCP R3, R2 ;  /* 0x0000000200037308 */ /* 0x0002a40000001000 */
.L_x_122:
[----:B------:R-:W-:Y:S05]  /*c2f0*/  BSYNC B2 ;  /* 0x0000000000027941 */ /* 0x000fea0003800000 */
.L_x_120:
[----:B--2---:R-:W-:Y:S01]  /*c300*/  MOV R0, R3 ;  /* 0x0000000300007202 */ /* 0x004fe20000000f00 */
[----:B-1----:R-:W-:Y:S02]  /*c310*/  IMAD.MOV.U32 R2, RZ, RZ, R15 ;  /* 0x000000ffff027224 */ /* 0x002fe400078e000f */
[----:B------:R-:W-:-:S04]  /*c320*/  IMAD.MOV.U32 R3, RZ, RZ, 0x0 ;  /* 0x00000000ff037424 */ /* 0x000fc800078e00ff */
[----:B------:R-:W-:Y:S05]  /*c330*/  RET.REL.NODEC R2 `(_ZN7cutlass13device_kernelINS_4fmha6kernel28FmhaKernelTmaWarpSpecializedINS1_10collective30FmhaMainloopTmaWarpSpecializedINS_12float_e4m3_tEffN4cute5tupleIJNS7_1CILi128EEENS9_ILi64EEENS9_ILi160EEEEEENS8_IJiNS9_ILi1EEENS8_IJiiEEEEEESG_NS8_IJSE_iSF_EEENS4_12CausalFusionEJEEENS4_15FmhaFwdEpilogueIS6_fNS8_IJSB_SC_SB_EEEEENS2_23IndividualTileSchedulerEJEEEEEvNT_6ParamsE) ;  /* 0xffffff3c02307950 */ /* 0x000fea0003c3ffff */
.L_x_124:
[----:B------:R-:W-:-:S00]  /*c340*/  BRA `(.L_x_124) ;  /* 0xfffffffc00fc7947 */ /* 0x000fc0000383ffff */
[----:B------:R-:W-:-:S00]  /*c350*/  NOP ;  /* 0x0000000000007918 */ /* 0x000fc00000000000 */
        /* <DEDUP_REMOVED lines=10> */
.L_x_125:


//--------------------- .nv.global.init           --------------------------
	.section	.nv.global.init,"aw",@progbits
.nv.global.init:
	.type		$str$24,@object
	.size		$str$24,($str$25 - $str$24)
$str$24:
        /*0000*/ 	.byte	0x28, 0x61, 0x64, 0x64, 0x72, 0x65, 0x73, 0x73, 0x20, 0x26, 0x20, 0x6d, 0x61, 0x73, 0x6b, 0x29
        /*0010*/ 	.byte	0x20, 0x3d, 0x3d, 0x20, 0x30, 0x00
	.type		$str$25,@object
	.size		$str$25,(__unnamed_1 - $str$25)
$str$25:
        /*0016*/ 	.byte	0x2f, 0x74, 0x6d, 0x70, 0x2f, 0x63, 0x75, 0x74, 0x6c, 0x61, 0x73, 0x73, 0x5f, 0x73, 0x77, 0x65
        /*0026*/ 	.byte	0x65, 0x70, 0x5f, 0x73, 0x72, 0x63, 0x2f, 0x69, 0x6e, 0x63, 0x6c, 0x75, 0x64, 0x65, 0x2f, 0x63
        /*0036*/ 	.byte	0x75, 0x74, 0x65, 0x2f, 0x70, 0x6f, 0x69, 0x6e, 0x74, 0x65, 0x72, 0x5f, 0x66, 0x6c, 0x61, 0x67
        /*0046*/ 	.byte	0x67, 0x65, 0x64, 0x2e, 0x68, 0x70, 0x70, 0x00
	.type		__unnamed_1,@object
	.size		__unnamed_1,(__unnamed_2 - __unnamed_1)
__unnamed_1:
        /*004e*/ 	.byte	0x61, 0x75, 0x74, 0x6f, 0x20, 0x63, 0x75, 0x74, 0x65, 0x3a, 0x3a, 0x61, 0x73, 0x5f, 0x70, 0x6f
        /* <DEDUP_REMOVED lines=27> */
        /*020e*/ 	.byte	0x43, 0x3c, 0x32, 0x30, 0x34, 0x38, 0x3e, 0x3e, 0x3e, 0x3e, 0x3e, 0x5d, 0x00
	.type		__unnamed_2,@object
	.size		__unnamed_2,(.L_1 - __unnamed_2)
__unnamed_2:
        /* <DEDUP_REMOVED lines=29> */
.L_1:


//--------------------- .nv.shared._ZN7cutlass13device_kernelINS_4fmha6kernel28FmhaKernelTmaWarpSpecializedINS1_10collective30FmhaMainloopTmaWarpSpecializedINS_12float_e4m3_tEffN4cute5tupleIJNS7_1CILi128EEENS9_ILi64EEENS9_ILi160EEEEEENS8_IJiNS9_ILi1EEENS8_IJiiEEEEEESG_NS8_IJSE_iSF_EEENS4_12CausalFusionEJEEENS4_15FmhaFwdEpilogueIS6_fNS8_IJSB_SC_SB_EEEEENS2_23IndividualTileSchedulerEJEEEEEvNT_6ParamsE --------------------------
	.section	.nv.shared._ZN7cutlass13device_kernelINS_4fmha6kernel28FmhaKernelTmaWarpSpecializedINS1_10collective30FmhaMainloopTmaWarpSpecializedINS_12float_e4m3_tEffN4cute5tupleIJNS7_1CILi128EEENS9_ILi64EEENS9_ILi160EEEEEENS8_IJiNS9_ILi1EEENS8_IJiiEEEEEESG_NS8_IJSE_iSF_EEENS4_12CausalFusionEJEEENS4_15FmhaFwdEpilogueIS6_fNS8_IJSB_SC_SB_EEEEENS2_23IndividualTileSchedulerEJEEEEEvNT_6ParamsE,"aw",@nobits
	.sectionflags	@""
	.align	16
	.zero		1024


//--------------------- .nv.shared.reserved.0     --------------------------
	.section	.nv.shared.reserved.0,"aw",@nobits
	.weak		__nv_reservedSMEM_offset_0_alias
	.size		__nv_reservedSMEM_offset_0_alias, 0, 0
	.other		__nv_reservedSMEM_offset_0_alias,@"STO_CUDA_RESERVED_SHARED STV_DEFAULT"
__nv_reservedSMEM_offset_0_alias:
	.zero		0


//--------------------- .nv.global                --------------------------
	.section	.nv.global,"aw",@nobits
.nv.global:
	.type		_ZN39_INTERNAL_178c8578_4_k_cu_9fad9940_29334cute1_E,@object
	.size		_ZN39_INTERNAL_178c8578_4_k_cu_9fad9940_29334cute1_E,(_ZN39_INTERNAL_178c8578_4_k_cu_9fad9940_29334cuda3std3__45__cpo6cbeginE - _ZN39_INTERNAL_178c8578_4_k_cu_9fad9940_29334cute1_E)
_ZN39_INTERNAL_178c8578_4_k_cu_9fad9940_29334cute1_E:
	.zero		1
	.type		_ZN39_INTERNAL_178c8578_4_k_cu_9fad9940_29334cuda3std3__45__cpo6cbeginE,@object
	.size		_ZN39_INTERNAL_178c8578_4_k_cu_9fad9940_29334cuda3std3__45__cpo6cbeginE,(_ZN39_INTERNAL_178c8578_4_k_cu_9fad9940_29334cuda3std3__48in_placeE - _ZN39_INTERNAL_178c8578_4_k_cu_9fad9940_29334cuda3std3__45__cpo6cbeginE)
_ZN39_INTERNAL_178c8578_4_k_cu_9fad9940_29334cuda3std3__45__cpo6cbeginE:
	.zero		1
	.type		_ZN39_INTERNAL_178c8578_4_k_cu_9fad9940_29334cuda3std3__48in_placeE,@object
	.size		_ZN39_INTERNAL_178c8578_4_k_cu_9fad9940_29334cuda3std3__48in_placeE,(_ZN39_INTERNAL_178c8578_4_k_cu_9fad9940_29334cuda3std6ranges3__45__cpo9iter_moveE - _ZN39_INTERNAL_178c8578_4_k_cu_9fad9940_29334cuda3std3__48in_placeE)
_ZN39_INTERNAL_178c8578_4_k_cu_9fad9940_29334cuda3std3__48in_placeE:
	.zero		1
	.type		_ZN39_INTERNAL_178c8578_4_k_cu_9fad9940_29334cuda3std6ranges3__45__cpo9iter_moveE,@object
	.size		_ZN39_INTERNAL_178c8578_4_k_cu_9fad9940_29334cuda3std6ranges3__45__cpo9iter_moveE,(_ZN39_INTERNAL_178c8578_4_k_cu_9fad9940_29334cuda3std3__45__cpo5beginE - _ZN39_INTERNAL_178c8578_4_k_cu_9fad9940_29334cuda3std6ranges3__45__cpo9iter_moveE)
_ZN39_INTERNAL_178c8578_4_k_cu_9fad9940_29334cuda3std6ranges3__45__cpo9iter_moveE:
	.zero		1
	.type		_ZN39_INTERNAL_178c8578_4_k_cu_9fad9940_29334cuda3std3__45__cpo5beginE,@object
	.size		_ZN39_INTERNAL_178c8578_4_k_cu_9fad9940_29334cuda3std3__45__cpo5beginE,(_ZN39_INTERNAL_178c8578_4_k_cu_9fad9940_29334cuda3std3__441_GLOBAL__N__178c8578_4_k_cu_9fad9940_29336ignoreE - _ZN39_INTERNAL_178c8578_4_k_cu_9fad9940_29334cuda3std3__45__cpo5beginE)
_ZN39_INTERNAL_178c8578_4_k_cu_9fad9940_29334cuda3std3__45__cpo5beginE:
	.zero		1
	.type		_ZN39_INTERNAL_178c8578_4_k_cu_9fad9940_29334cuda3std3__441_GLOBAL__N__178c8578_4_k_cu_9fad9940_29336ignoreE,@object
	.size		_ZN39_INTERNAL_178c8578_4_k_cu_9fad9940_29334cuda3std3__441_GLOBAL__N__178c8578_4_k_cu_9fad9940_29336ignoreE,(_ZN39_INTERNAL_178c8578_4_k_cu_9fad9940_29334cute7productE - _ZN39_INTERNAL_178c8578_4_k_cu_9fad9940_29334cuda3std3__441_GLOBAL__N__178c8578_4_k_cu_9fad9940_29336ignoreE)
_ZN39_INTERNAL_178c8578_4_k_cu_9fad9940_29334cuda3std3__441_GLOBAL__N__178c8578_4_k_cu_9fad9940_29336ignoreE:
	.zero		1
	.type		_ZN39_INTERNAL_178c8578_4_k_cu_9fad9940_29334cute7productE,@object
	.size		_ZN39_INTERNAL_178c8578_4_k_cu_9fad9940_29334cute7productE,(_ZN39_INTERNAL_178c8578_4_k_cu_9fad9940_29334cuda3std3__45__cpo3endE - _ZN39_INTERNAL_178c8578_4_k_cu_9fad9940_29334cute7productE)
_ZN39_INTERNAL_178c8578_4_k_cu_9fad9940_29334cute7productE:
	.zero		1
	.type		_ZN39_INTERNAL_178c8578_4_k_cu_9fad9940_29334cuda3std3__45__cpo3endE,@object
	.size		_ZN39_INTERNAL_178c8578_4_k_cu_9fad9940_29334cuda3std3__45__cpo3endE,(_ZN39_INTERNAL_178c8578_4_k_cu_9fad9940_29334cuda3std3__419piecewise_constructE - _ZN39_INTERNAL_178c8578_4_k_cu_9fad9940_29334cuda3std3__45__cpo3endE)
_ZN39_INTERNAL_178c8578_4_k_cu_9fad9940_29334cuda3std3__45__cpo3endE:
	.zero		1
	.type		_ZN39_INTERNAL_178c8578_4_k_cu_9fad9940_29334cuda3std3__419piecewise_constructE,@object
	.size		_ZN39_INTERNAL_178c8578_4_k_cu_9fad9940_29334cuda3std3__419piecewise_constructE,(_ZN39_INTERNAL_178c8578_4_k_cu_9fad9940_29334cuda3std3__45__cpo4cendE - _ZN39_INTERNAL_178c8578_4_k_cu_9fad9940_29334cuda3std3__419piecewise_constructE)
_ZN39_INTERNAL_178c8578_4_k_cu_9fad9940_29334cuda3std3__419piecewise_constructE:
	.zero		1
	.type		_ZN39_INTERNAL_178c8578_4_k_cu_9fad9940_29334cuda3std3__45__cpo4cendE,@object
	.size		_ZN39_INTERNAL_178c8578_4_k_cu_9fad9940_29334cuda3std3__45__cpo4cendE,(_ZN39_INTERNAL_178c8578_4_k_cu_9fad9940_29334cuda3std6ranges3__45__cpo4swapE - _ZN39_INTERNAL_178c8578_4_k_cu_9fad9940_29334cuda3std3__45__cpo4cendE)
_ZN39_INTERNAL_178c8578_4_k_cu_9fad9940_29334cuda3std3__45__cpo4cendE:
	.zero		1
	.type		_ZN39_INTERNAL_178c8578_4_k_cu_9fad9940_29334cuda3std6ranges3__45__cpo4swapE,@object
	.size		_ZN39_INTERNAL_178c8578_4_k_cu_9fad9940_29334cuda3std6ranges3__45__cpo4swapE,(.L_9 - _ZN39_INTERNAL_178c8578_4_k_cu_9fad9940_29334cuda3std6ranges3__45__cpo4swapE)
_ZN39_INTERNAL_178c8578_4_k_cu_9fad9940_29334cuda3std6ranges3__45__cpo4swapE:
	.zero		1
.L_9:


//--------------------- .nv.constant0._ZN7cutlass13device_kernelINS_4fmha6kernel28FmhaKernelTmaWarpSpecializedINS1_10collective30FmhaMainloopTmaWarpSpecializedINS_12float_e4m3_tEffN4cute5tupleIJNS7_1CILi128EEENS9_ILi64EEENS9_ILi160EEEEEENS8_IJiNS9_ILi1EEENS8_IJiiEEEEEESG_NS8_IJSE_iSF_EEENS4_12CausalFusionEJEEENS4_15FmhaFwdEpilogueIS6_fNS8_IJSB_SC_SB_EEEEENS2_23IndividualTileSchedulerEJEEEEEvNT_6ParamsE --------------------------
	.section	.nv.constant0._ZN7cutlass13device_kernelINS_4fmha6kernel28FmhaKernelTmaWarpSpecializedINS1_10collective30FmhaMainloopTmaWarpSpecializedINS_12float_e4m3_tEffN4cute5tupleIJNS7_1CILi128EEENS9_ILi64EEENS9_ILi160EEEEEENS8_IJiNS9_ILi1EEENS8_IJiiEEEEEESG_NS8_IJSE_iSF_EEENS4_12CausalFusionEJEEENS4_15FmhaFwdEpilogueIS6_fNS8_IJSB_SC_SB_EEEEENS2_23IndividualTileSchedulerEJEEEEEvNT_6ParamsE,"a",@progbits
	.sectionflags	@""
	.align	4
.nv.constant0._ZN7cutlass13device_kernelINS_4fmha6kernel28FmhaKernelTmaWarpSpecializedINS1_10collective30FmhaMainloopTmaWarpSpecializedINS_12float_e4m3_tEffN4cute5tupleIJNS7_1CILi128EEENS9_ILi64EEENS9_ILi160EEEEEENS8_IJiNS9_ILi1EEENS8_IJiiEEEEEESG_NS8_IJSE_iSF_EEENS4_12CausalFusionEJEEENS4_15FmhaFwdEpilogueIS6_fNS8_IJSB_SC_SB_EEEEENS2_23IndividualTileSchedulerEJEEEEEvNT_6ParamsE:
	.zero		2688


//--------------------- SYMBOLS --------------------------

	.type		.nv.reservedSmem.offset0,@object
	.size		.nv.reservedSmem.offset0,0x4
	.type		__assertfail,@function
